//
// Generated by NVIDIA NVVM Compiler
//
// Compiler Build ID: CL-36424714
// Cuda compilation tools, release 13.0, V13.0.88
// Based on NVVM 20.0.0
//

.version 9.0
.target sm_100
.address_size 64

	// .globl	_Z9kernelMaxIfLj256EEvPKT_PS0_m
// _ZZ9kernelMaxIfLj256EEvPKT_PS0_mE5sdata has been demoted
// _ZZ9kernelMaxIfLj256EEvPKT_PS0_mE4sidx has been demoted

.visible .entry _Z9kernelMaxIfLj256EEvPKT_PS0_m(
	.param .u64 .ptr .align 1 _Z9kernelMaxIfLj256EEvPKT_PS0_m_param_0,
	.param .u64 .ptr .align 1 _Z9kernelMaxIfLj256EEvPKT_PS0_m_param_1,
	.param .u64 _Z9kernelMaxIfLj256EEvPKT_PS0_m_param_2
)
{
	.reg .pred 	%p<9>;
	.reg .b32 	%r<29>;
	.reg .b32 	%f<13>;
	.reg .b64 	%rd<17>;
	// demoted variable
	.shared .align 4 .b8 _ZZ9kernelMaxIfLj256EEvPKT_PS0_mE5sdata[1024];
	// demoted variable
	.shared .align 4 .b8 _ZZ9kernelMaxIfLj256EEvPKT_PS0_mE4sidx[1024];
	ld.param.u64 	%rd6, [_Z9kernelMaxIfLj256EEvPKT_PS0_m_param_0];
	ld.param.u64 	%rd7, [_Z9kernelMaxIfLj256EEvPKT_PS0_m_param_1];
	ld.param.u64 	%rd8, [_Z9kernelMaxIfLj256EEvPKT_PS0_m_param_2];
	mov.u32 	%r1, %tid.x;
	cvt.u64.u32 	%rd16, %r1;
	setp.le.u64 	%p1, %rd8, %rd16;
	mov.b32 	%r27, -1;
	mov.f32 	%f12, 0fFE967699;
	@%p1 bra 	$L__BB0_3;
	mov.u32 	%r16, %ctaid.x;
	cvt.u64.u32 	%rd9, %r16;
	mul.lo.s64 	%rd2, %rd8, %rd9;
	mov.u32 	%r2, %ntid.x;
	cvta.to.global.u64 	%rd3, %rd6;
	mov.f32 	%f12, 0fFE967699;
	mov.b32 	%r27, -1;
	mov.u32 	%r25, %r1;
$L__BB0_2:
	add.s64 	%rd10, %rd16, %rd2;
	shl.b64 	%rd11, %rd10, 2;
	add.s64 	%rd12, %rd3, %rd11;
	ld.global.nc.f32 	%f7, [%rd12];
	setp.gt.f32 	%p2, %f7, %f12;
	selp.f32 	%f12, %f7, %f12, %p2;
	selp.b32 	%r27, %r25, %r27, %p2;
	add.s32 	%r25, %r25, %r2;
	cvt.u64.u32 	%rd16, %r25;
	setp.gt.u64 	%p3, %rd8, %rd16;
	@%p3 bra 	$L__BB0_2;
$L__BB0_3:
	shl.b32 	%r17, %r1, 2;
	mov.u32 	%r18, _ZZ9kernelMaxIfLj256EEvPKT_PS0_mE5sdata;
	add.s32 	%r8, %r18, %r17;
	st.shared.f32 	[%r8], %f12;
	mov.u32 	%r19, _ZZ9kernelMaxIfLj256EEvPKT_PS0_mE4sidx;
	add.s32 	%r9, %r19, %r17;
	st.shared.u32 	[%r9], %r27;
	bar.sync 	0;
	mov.u32 	%r28, %ntid.x;
	setp.lt.u32 	%p4, %r28, 2;
	@%p4 bra 	$L__BB0_8;
$L__BB0_4:
	mov.u32 	%r11, %r28;
	shr.u32 	%r28, %r11, 1;
	setp.ge.u32 	%p5, %r1, %r28;
	@%p5 bra 	$L__BB0_7;
	shl.b32 	%r13, %r28, 2;
	add.s32 	%r20, %r8, %r13;
	ld.shared.f32 	%f4, [%r20];
	ld.shared.f32 	%f8, [%r8];
	setp.leu.f32 	%p6, %f4, %f8;
	@%p6 bra 	$L__BB0_7;
	st.shared.f32 	[%r8], %f4;
	add.s32 	%r21, %r9, %r13;
	ld.shared.u32 	%r22, [%r21];
	st.shared.u32 	[%r9], %r22;
$L__BB0_7:
	bar.sync 	0;
	setp.gt.u32 	%p7, %r11, 3;
	@%p7 bra 	$L__BB0_4;
$L__BB0_8:
	setp.ne.s32 	%p8, %r1, 0;
	@%p8 bra 	$L__BB0_10;
	ld.shared.f32 	%f9, [_ZZ9kernelMaxIfLj256EEvPKT_PS0_mE5sdata];
	mov.u32 	%r23, %ctaid.x;
	shl.b32 	%r24, %r23, 1;
	cvta.to.global.u64 	%rd13, %rd7;
	mul.wide.u32 	%rd14, %r24, 4;
	add.s64 	%rd15, %rd13, %rd14;
	st.global.f32 	[%rd15], %f9;
	ld.shared.f32 	%f10, [_ZZ9kernelMaxIfLj256EEvPKT_PS0_mE4sidx];
	st.global.f32 	[%rd15+4], %f10;
$L__BB0_10:
	ret;

}
	// .globl	_Z12kernelMaxOptIfEvPKT_PS0_mmjb
.visible .entry _Z12kernelMaxOptIfEvPKT_PS0_mmjb(
	.param .u64 .ptr .align 1 _Z12kernelMaxOptIfEvPKT_PS0_mmjb_param_0,
	.param .u64 .ptr .align 1 _Z12kernelMaxOptIfEvPKT_PS0_mmjb_param_1,
	.param .u64 _Z12kernelMaxOptIfEvPKT_PS0_mmjb_param_2,
	.param .u64 _Z12kernelMaxOptIfEvPKT_PS0_mmjb_param_3,
	.param .u32 _Z12kernelMaxOptIfEvPKT_PS0_mmjb_param_4,
	.param .u8 _Z12kernelMaxOptIfEvPKT_PS0_mmjb_param_5
)
{
	.reg .pred 	%p<44>;
	.reg .b16 	%rs<2>;
	.reg .b32 	%r<97>;
	.reg .b32 	%f<83>;
	.reg .b64 	%rd<91>;

	ld.param.u64 	%rd22, [_Z12kernelMaxOptIfEvPKT_PS0_mmjb_param_0];
	ld.param.u64 	%rd19, [_Z12kernelMaxOptIfEvPKT_PS0_mmjb_param_1];
	ld.param.u64 	%rd20, [_Z12kernelMaxOptIfEvPKT_PS0_mmjb_param_2];
	ld.param.u64 	%rd21, [_Z12kernelMaxOptIfEvPKT_PS0_mmjb_param_3];
	ld.param.u32 	%r44, [_Z12kernelMaxOptIfEvPKT_PS0_mmjb_param_4];
	ld.param.s8 	%rs1, [_Z12kernelMaxOptIfEvPKT_PS0_mmjb_param_5];
	cvta.to.global.u64 	%rd1, %rd22;
	setp.eq.s64 	%p1, %rd20, 0;
	mov.b32 	%r76, -1;
	mov.f32 	%f62, 0fFE967699;
	@%p1 bra 	$L__BB1_40;
	mov.u32 	%r48, %tid.x;
	mov.u32 	%r49, %ctaid.x;
	mov.u32 	%r50, %ntid.x;
	mul.lo.s32 	%r51, %r49, %r50;
	add.s32 	%r52, %r51, %r48;
	cvt.u64.u32 	%rd2, %r52;
	cvt.u64.u32 	%rd24, %r48;
	cvt.u64.u32 	%rd25, %r51;
	add.s64 	%rd3, %rd25, %rd24;
	and.b64  	%rd4, %rd20, 7;
	setp.lt.u64 	%p2, %rd20, 8;
	mov.f32 	%f62, 0fFE967699;
	mov.b32 	%r76, -1;
	mov.b64 	%rd89, 0;
	@%p2 bra 	$L__BB1_20;
	and.b64  	%rd89, %rd20, -8;
	shl.b64 	%rd26, %rd3, 2;
	add.s64 	%rd86, %rd1, %rd26;
	shl.b64 	%rd7, %rd21, 5;
	mov.f32 	%f62, 0fFE967699;
	mov.b32 	%r76, -1;
	mov.b32 	%r74, 3;
	mov.u64 	%rd87, %rd89;
$L__BB1_3:
	.pragma "nounroll";
	setp.le.u64 	%p3, %rd21, %rd2;
	@%p3 bra 	$L__BB1_5;
	ld.global.nc.f32 	%f43, [%rd86];
	setp.gt.f32 	%p4, %f43, %f62;
	selp.f32 	%f62, %f43, %f62, %p4;
	add.s32 	%r55, %r74, -3;
	selp.b32 	%r76, %r55, %r76, %p4;
$L__BB1_5:
	@%p3 bra 	$L__BB1_7;
	add.s32 	%r56, %r74, -2;
	cvt.u64.u32 	%rd27, %r56;
	mad.lo.s64 	%rd28, %rd21, %rd27, %rd3;
	shl.b64 	%rd29, %rd28, 2;
	add.s64 	%rd30, %rd1, %rd29;
	ld.global.nc.f32 	%f44, [%rd30];
	setp.gt.f32 	%p6, %f44, %f62;
	selp.f32 	%f62, %f44, %f62, %p6;
	selp.b32 	%r76, %r56, %r76, %p6;
$L__BB1_7:
	@%p3 bra 	$L__BB1_9;
	add.s32 	%r57, %r74, -1;
	cvt.u64.u32 	%rd31, %r57;
	mad.lo.s64 	%rd32, %rd21, %rd31, %rd3;
	shl.b64 	%rd33, %rd32, 2;
	add.s64 	%rd34, %rd1, %rd33;
	ld.global.nc.f32 	%f45, [%rd34];
	setp.gt.f32 	%p8, %f45, %f62;
	selp.f32 	%f62, %f45, %f62, %p8;
	selp.b32 	%r76, %r57, %r76, %p8;
$L__BB1_9:
	@%p3 bra 	$L__BB1_11;
	cvt.u64.u32 	%rd35, %r74;
	mad.lo.s64 	%rd36, %rd21, %rd35, %rd3;
	shl.b64 	%rd37, %rd36, 2;
	add.s64 	%rd38, %rd1, %rd37;
	ld.global.nc.f32 	%f46, [%rd38];
	setp.gt.f32 	%p10, %f46, %f62;
	selp.f32 	%f62, %f46, %f62, %p10;
	selp.b32 	%r76, %r74, %r76, %p10;
$L__BB1_11:
	@%p3 bra 	$L__BB1_13;
	add.s32 	%r58, %r74, 1;
	cvt.u64.u32 	%rd39, %r58;
	mad.lo.s64 	%rd40, %rd21, %rd39, %rd3;
	shl.b64 	%rd41, %rd40, 2;
	add.s64 	%rd42, %rd1, %rd41;
	ld.global.nc.f32 	%f47, [%rd42];
	setp.gt.f32 	%p12, %f47, %f62;
	selp.f32 	%f62, %f47, %f62, %p12;
	selp.b32 	%r76, %r58, %r76, %p12;
$L__BB1_13:
	@%p3 bra 	$L__BB1_15;
	add.s32 	%r59, %r74, 2;
	cvt.u64.u32 	%rd43, %r59;
	mad.lo.s64 	%rd44, %rd21, %rd43, %rd3;
	shl.b64 	%rd45, %rd44, 2;
	add.s64 	%rd46, %rd1, %rd45;
	ld.global.nc.f32 	%f48, [%rd46];
	setp.gt.f32 	%p14, %f48, %f62;
	selp.f32 	%f62, %f48, %f62, %p14;
	selp.b32 	%r76, %r59, %r76, %p14;
$L__BB1_15:
	@%p3 bra 	$L__BB1_17;
	add.s32 	%r60, %r74, 3;
	cvt.u64.u32 	%rd47, %r60;
	mad.lo.s64 	%rd48, %rd21, %rd47, %rd3;
	shl.b64 	%rd49, %rd48, 2;
	add.s64 	%rd50, %rd1, %rd49;
	ld.global.nc.f32 	%f49, [%rd50];
	setp.gt.f32 	%p16, %f49, %f62;
	selp.f32 	%f62, %f49, %f62, %p16;
	selp.b32 	%r76, %r60, %r76, %p16;
$L__BB1_17:
	@%p3 bra 	$L__BB1_19;
	add.s32 	%r61, %r74, 4;
	cvt.u64.u32 	%rd51, %r61;
	mad.lo.s64 	%rd52, %rd21, %rd51, %rd3;
	shl.b64 	%rd53, %rd52, 2;
	add.s64 	%rd54, %rd1, %rd53;
	ld.global.nc.f32 	%f50, [%rd54];
	setp.gt.f32 	%p18, %f50, %f62;
	selp.f32 	%f62, %f50, %f62, %p18;
	selp.b32 	%r76, %r61, %r76, %p18;
$L__BB1_19:
	add.s64 	%rd87, %rd87, -8;
	add.s32 	%r74, %r74, 8;
	add.s64 	%rd86, %rd86, %rd7;
	setp.ne.s64 	%p19, %rd87, 0;
	@%p19 bra 	$L__BB1_3;
$L__BB1_20:
	setp.eq.s64 	%p20, %rd4, 0;
	@%p20 bra 	$L__BB1_40;
	and.b64  	%rd13, %rd20, 3;
	setp.lt.u64 	%p21, %rd4, 4;
	@%p21 bra 	$L__BB1_31;
	setp.le.u64 	%p22, %rd21, %rd2;
	cvt.u32.u64 	%r22, %rd89;
	@%p22 bra 	$L__BB1_24;
	mad.lo.s64 	%rd55, %rd89, %rd21, %rd3;
	shl.b64 	%rd56, %rd55, 2;
	add.s64 	%rd57, %rd1, %rd56;
	ld.global.nc.f32 	%f52, [%rd57];
	setp.gt.f32 	%p23, %f52, %f62;
	selp.f32 	%f62, %f52, %f62, %p23;
	selp.b32 	%r76, %r22, %r76, %p23;
$L__BB1_24:
	setp.le.u64 	%p24, %rd21, %rd2;
	@%p24 bra 	$L__BB1_26;
	add.s32 	%r63, %r22, 1;
	cvt.u64.u32 	%rd58, %r63;
	mad.lo.s64 	%rd59, %rd21, %rd58, %rd3;
	shl.b64 	%rd60, %rd59, 2;
	add.s64 	%rd61, %rd1, %rd60;
	ld.global.nc.f32 	%f53, [%rd61];
	setp.gt.f32 	%p25, %f53, %f62;
	selp.f32 	%f62, %f53, %f62, %p25;
	selp.b32 	%r76, %r63, %r76, %p25;
$L__BB1_26:
	setp.le.u64 	%p26, %rd21, %rd2;
	@%p26 bra 	$L__BB1_28;
	add.s32 	%r64, %r22, 2;
	cvt.u64.u32 	%rd62, %r64;
	mad.lo.s64 	%rd63, %rd21, %rd62, %rd3;
	shl.b64 	%rd64, %rd63, 2;
	add.s64 	%rd65, %rd1, %rd64;
	ld.global.nc.f32 	%f54, [%rd65];
	setp.gt.f32 	%p27, %f54, %f62;
	selp.f32 	%f62, %f54, %f62, %p27;
	selp.b32 	%r76, %r64, %r76, %p27;
$L__BB1_28:
	setp.le.u64 	%p28, %rd21, %rd2;
	@%p28 bra 	$L__BB1_30;
	add.s32 	%r65, %r22, 3;
	cvt.u64.u32 	%rd66, %r65;
	mad.lo.s64 	%rd67, %rd21, %rd66, %rd3;
	shl.b64 	%rd68, %rd67, 2;
	add.s64 	%rd69, %rd1, %rd68;
	ld.global.nc.f32 	%f55, [%rd69];
	setp.gt.f32 	%p29, %f55, %f62;
	selp.f32 	%f62, %f55, %f62, %p29;
	selp.b32 	%r76, %r65, %r76, %p29;
$L__BB1_30:
	add.s64 	%rd70, %rd89, 4;
	and.b64  	%rd89, %rd70, 4294967295;
$L__BB1_31:
	setp.eq.s64 	%p30, %rd13, 0;
	@%p30 bra 	$L__BB1_40;
	setp.eq.s64 	%p31, %rd13, 1;
	mov.u32 	%r95, %r76;
	mov.f32 	%f81, %f62;
	@%p31 bra 	$L__BB1_38;
	setp.le.u64 	%p32, %rd21, %rd2;
	cvt.u32.u64 	%r33, %rd89;
	@%p32 bra 	$L__BB1_35;
	mad.lo.s64 	%rd71, %rd89, %rd21, %rd3;
	shl.b64 	%rd72, %rd71, 2;
	add.s64 	%rd73, %rd1, %rd72;
	ld.global.nc.f32 	%f57, [%rd73];
	setp.gt.f32 	%p33, %f57, %f62;
	selp.f32 	%f62, %f57, %f62, %p33;
	selp.b32 	%r76, %r33, %r76, %p33;
$L__BB1_35:
	setp.le.u64 	%p34, %rd21, %rd2;
	@%p34 bra 	$L__BB1_37;
	add.s32 	%r67, %r33, 1;
	cvt.u64.u32 	%rd74, %r67;
	mad.lo.s64 	%rd75, %rd21, %rd74, %rd3;
	shl.b64 	%rd76, %rd75, 2;
	add.s64 	%rd77, %rd1, %rd76;
	ld.global.nc.f32 	%f58, [%rd77];
	setp.gt.f32 	%p35, %f58, %f62;
	selp.f32 	%f62, %f58, %f62, %p35;
	selp.b32 	%r76, %r67, %r76, %p35;
$L__BB1_37:
	add.s64 	%rd78, %rd89, 2;
	and.b64  	%rd89, %rd78, 4294967295;
	mov.u32 	%r95, %r76;
	mov.f32 	%f81, %f62;
$L__BB1_38:
	setp.le.u64 	%p36, %rd21, %rd2;
	and.b64  	%rd79, %rd20, 1;
	setp.eq.b64 	%p37, %rd79, 1;
	not.pred 	%p38, %p37;
	or.pred  	%p39, %p38, %p36;
	selp.f32 	%f62, %f81, %f62, %p37;
	selp.b32 	%r76, %r95, %r76, %p37;
	@%p39 bra 	$L__BB1_40;
	cvt.u32.u64 	%r68, %rd89;
	mad.lo.s64 	%rd80, %rd89, %rd21, %rd3;
	shl.b64 	%rd81, %rd80, 2;
	add.s64 	%rd82, %rd1, %rd81;
	ld.global.nc.f32 	%f59, [%rd82];
	setp.gt.f32 	%p40, %f59, %f81;
	selp.f32 	%f62, %f59, %f81, %p40;
	selp.b32 	%r76, %r68, %r95, %p40;
$L__BB1_40:
	mov.u32 	%r69, %tid.x;
	mov.u32 	%r70, %ctaid.x;
	mov.u32 	%r71, %ntid.x;
	mad.lo.s32 	%r43, %r70, %r71, %r69;
	cvt.u64.u32 	%rd83, %r43;
	setp.le.u64 	%p41, %rd21, %rd83;
	@%p41 bra 	$L__BB1_44;
	setp.ne.s16 	%p42, %rs1, 0;
	shl.b32 	%r72, %r43, 1;
	cvta.to.global.u64 	%rd84, %rd19;
	mul.wide.u32 	%rd85, %r72, 4;
	add.s64 	%rd18, %rd84, %rd85;
	@%p42 bra 	$L__BB1_43;
	ld.global.f32 	%f60, [%rd18];
	setp.leu.f32 	%p43, %f62, %f60;
	@%p43 bra 	$L__BB1_44;
$L__BB1_43:
	st.global.f32 	[%rd18], %f62;
	add.s32 	%r73, %r76, %r44;
	st.global.u32 	[%rd18+4], %r73;
$L__BB1_44:
	ret;

}


// ===== COMPILED SASS (sm_100) =====

	.target	sm_100

	.elftype	@"ET_EXEC"


//--------------------- .note.nv.tkinfo           --------------------------
	.section	.note.nv.tkinfo,"",@"SHT_NOTE"
	.sectionflags	@"SHF_NOTE_NV_TKINFO"
	.tkinfo
        /*0018*/ 	.word	0x00000002
        /*0030*/ 	.string	""
        /*0030*/ 	.string	"ptxas"
        /*0030*/ 	.string	"Cuda compilation tools, release 13.0, V13.0.88"
        /*0030*/ 	.string	"Build cuda_13.0.r13.0/compiler.36424714_0"
        /*0030*/ 	.string	"-arch sm_100 -m 64 "



//--------------------- .note.nv.cuinfo           --------------------------
	.section	.note.nv.cuinfo,"",@"SHT_NOTE"
	.sectionflags	@"SHF_NOTE_NV_CUINFO"
        /*0018*/ 	.short	0x0002
        /*001a*/ 	.short	0x0064
        /*001c*/ 	.short	0x0082
	.zero		2


//--------------------- .nv.info                  --------------------------
	.section	.nv.info,"",@"SHT_CUDA_INFO"
	.align	4


	//----- nvinfo : EIATTR_REGCOUNT
	.align		4
        /*0000*/ 	.byte	0x04, 0x2f
        /*0002*/ 	.short	(.L_1 - .L_0)
	.align		4
.L_0:
        /*0004*/ 	.word	index@(_Z9kernelMaxIfLj256EEvPKT_PS0_m)
        /*0008*/ 	.word	0x00000010


	//----- nvinfo : EIATTR_FRAME_SIZE
	.align		4
.L_1:
        /*000c*/ 	.byte	0x04, 0x11
        /*000e*/ 	.short	(.L_3 - .L_2)
	.align		4
.L_2:
        /*0010*/ 	.word	index@(_Z9kernelMaxIfLj256EEvPKT_PS0_m)
        /*0014*/ 	.word	0x00000000


	//----- nvinfo : EIATTR_REGCOUNT
	.align		4
.L_3:
        /*0018*/ 	.byte	0x04, 0x2f
        /*001a*/ 	.short	(.L_5 - .L_4)
	.align		4
.L_4:
        /*001c*/ 	.word	index@(_Z12kernelMaxOptIfEvPKT_PS0_mmjb)
        /*0020*/ 	.word	0x00000022


	//----- nvinfo : EIATTR_FRAME_SIZE
	.align		4
.L_5:
        /*0024*/ 	.byte	0x04, 0x11
        /*0026*/ 	.short	(.L_7 - .L_6)
	.align		4
.L_6:
        /*0028*/ 	.word	index@(_Z12kernelMaxOptIfEvPKT_PS0_mmjb)
        /*002c*/ 	.word	0x00000000


	//----- nvinfo : EIATTR_MIN_STACK_SIZE
	.align		4
.L_7:
        /*0030*/ 	.byte	0x04, 0x12
        /*0032*/ 	.short	(.L_9 - .L_8)
	.align		4
.L_8:
        /*0034*/ 	.word	index@(_Z12kernelMaxOptIfEvPKT_PS0_mmjb)
        /*0038*/ 	.word	0x00000000


	//----- nvinfo : EIATTR_MIN_STACK_SIZE
	.align		4
.L_9:
        /*003c*/ 	.byte	0x04, 0x12
        /*003e*/ 	.short	(.L_11 - .L_10)
	.align		4
.L_10:
        /*0040*/ 	.word	index@(_Z9kernelMaxIfLj256EEvPKT_PS0_m)
        /*0044*/ 	.word	0x00000000
.L_11:


//--------------------- .nv.compat                --------------------------
	.section	.nv.compat,"",@"SHT_CUDA_COMPAT_INFO"
	.align	4
        /*0000*/ 	.byte	0x02, 0x09, 0x00, 0x00, 0x02, 0x02, 0x01, 0x00, 0x02, 0x05, 0x05, 0x00, 0x03, 0x07, 0x01, 0x01
        /*0010*/ 	.byte	0x02, 0x03, 0x00, 0x00, 0x02, 0x06, 0x01, 0x00, 0x04, 0x0b, 0x08, 0x00, 0x09, 0x00, 0x00, 0x00
        /*0020*/ 	.byte	0x00, 0x00, 0x00, 0x00


//--------------------- .nv.info._Z12kernelMaxOptIfEvPKT_PS0_mmjb --------------------------
	.section	.nv.info._Z12kernelMaxOptIfEvPKT_PS0_mmjb,"",@"SHT_CUDA_INFO"
	.sectionflags	@""
	.align	4


	//----- nvinfo : EIATTR_CUDA_API_VERSION
	.align		4
        /*0000*/ 	.byte	0x04, 0x37
        /*0002*/ 	.short	(.L_13 - .L_12)
.L_12:
        /*0004*/ 	.word	0x00000082


	//----- nvinfo : EIATTR_KPARAM_INFO
	.align		4
.L_13:
        /*0008*/ 	.byte	0x04, 0x17
        /*000a*/ 	.short	(.L_15 - .L_14)
.L_14:
        /*000c*/ 	.word	0x00000000
        /*0010*/ 	.short	0x0005
        /*0012*/ 	.short	0x0024
        /*0014*/ 	.byte	0x00, 0xf0, 0x05, 0x00


	//----- nvinfo : EIATTR_KPARAM_INFO
	.align		4
.L_15:
        /*0018*/ 	.byte	0x04, 0x17
        /*001a*/ 	.short	(.L_17 - .L_16)
.L_16:
        /*001c*/ 	.word	0x00000000
        /*0020*/ 	.short	0x0004
        /*0022*/ 	.short	0x0020
        /*0024*/ 	.byte	0x00, 0xf0, 0x11, 0x00


	//----- nvinfo : EIATTR_KPARAM_INFO
	.align		4
.L_17:
        /*0028*/ 	.byte	0x04, 0x17
        /*002a*/ 	.short	(.L_19 - .L_18)
.L_18:
        /*002c*/ 	.word	0x00000000
        /*0030*/ 	.short	0x0003
        /*0032*/ 	.short	0x0018
        /*0034*/ 	.byte	0x00, 0xf0, 0x21, 0x00


	//----- nvinfo : EIATTR_KPARAM_INFO
	.align		4
.L_19:
        /*0038*/ 	.byte	0x04, 0x17
        /*003a*/ 	.short	(.L_21 - .L_20)
.L_20:
        /*003c*/ 	.word	0x00000000
        /*0040*/ 	.short	0x0002
        /*0042*/ 	.short	0x0010
        /*0044*/ 	.byte	0x00, 0xf0, 0x21, 0x00


	//----- nvinfo : EIATTR_KPARAM_INFO
	.align		4
.L_21:
        /*0048*/ 	.byte	0x04, 0x17
        /*004a*/ 	.short	(.L_23 - .L_22)
.L_22:
        /*004c*/ 	.word	0x00000000
        /*0050*/ 	.short	0x0001
        /*0052*/ 	.short	0x0008
        /*0054*/ 	.byte	0x00, 0xf5, 0x21, 0x00


	//----- nvinfo : EIATTR_KPARAM_INFO
	.align		4
.L_23:
        /*0058*/ 	.byte	0x04, 0x17
        /*005a*/ 	.short	(.L_25 - .L_24)
.L_24:
        /*005c*/ 	.word	0x00000000
        /*0060*/ 	.short	0x0000
        /*0062*/ 	.short	0x0000
        /*0064*/ 	.byte	0x00, 0xf5, 0x21, 0x00


	//----- nvinfo : EIATTR_SPARSE_MMA_MASK
	.align		4
.L_25:
        /*0068*/ 	.byte	0x03, 0x50
        /*006a*/ 	.short	0x0000


	//----- nvinfo : EIATTR_MAXREG_COUNT
	.align		4
        /*006c*/ 	.byte	0x03, 0x1b
        /*006e*/ 	.short	0x00ff


	//----- nvinfo : EIATTR_MERCURY_ISA_VERSION
	.align		4
        /*0070*/ 	.byte	0x03, 0x5f
        /*0072*/ 	.short	0x0101


	//----- nvinfo : EIATTR_VRC_CTA_INIT_COUNT
	.align		4
        /*0074*/ 	.byte	0x02, 0x4a
	.zero		1
	.zero		1


	//----- nvinfo : EIATTR_EXIT_INSTR_OFFSETS
	.align		4
        /*0078*/ 	.byte	0x04, 0x1c
        /*007a*/ 	.short	(.L_27 - .L_26)


	//   ....[0]....
.L_26:
        /*007c*/ 	.word	0x000010f0


	//   ....[1]....
        /*0080*/ 	.word	0x00001190


	//   ....[2]....
        /*0084*/ 	.word	0x000011e0


	//----- nvinfo : EIATTR_CBANK_PARAM_SIZE
	.align		4
.L_27:
        /*0088*/ 	.byte	0x03, 0x19
        /*008a*/ 	.short	0x0025


	//----- nvinfo : EIATTR_PARAM_CBANK
	.align		4
        /*008c*/ 	.byte	0x04, 0x0a
        /*008e*/ 	.short	(.L_29 - .L_28)
	.align		4
.L_28:
        /*0090*/ 	.word	index@(.nv.constant0._Z12kernelMaxOptIfEvPKT_PS0_mmjb)
        /*0094*/ 	.short	0x0380
        /*0096*/ 	.short	0x0025


	//----- nvinfo : EIATTR_SW_WAR
	.align		4
.L_29:
        /*0098*/ 	.byte	0x04, 0x36
        /*009a*/ 	.short	(.L_31 - .L_30)
.L_30:
        /*009c*/ 	.word	0x00000008
.L_31:


//--------------------- .nv.info._Z9kernelMaxIfLj256EEvPKT_PS0_m --------------------------
	.section	.nv.info._Z9kernelMaxIfLj256EEvPKT_PS0_m,"",@"SHT_CUDA_INFO"
	.sectionflags	@""
	.align	4


	//----- nvinfo : EIATTR_CUDA_API_VERSION
	.align		4
        /*0000*/ 	.byte	0x04, 0x37
        /*0002*/ 	.short	(.L_33 - .L_32)
.L_32:
        /*0004*/ 	.word	0x00000082


	//----- nvinfo : EIATTR_KPARAM_INFO
	.align		4
.L_33:
        /*0008*/ 	.byte	0x04, 0x17
        /*000a*/ 	.short	(.L_35 - .L_34)
.L_34:
        /*000c*/ 	.word	0x00000000
        /*0010*/ 	.short	0x0002
        /*0012*/ 	.short	0x0010
        /*0014*/ 	.byte	0x00, 0xf0, 0x21, 0x00


	//----- nvinfo : EIATTR_KPARAM_INFO
	.align		4
.L_35:
        /*0018*/ 	.byte	0x04, 0x17
        /*001a*/ 	.short	(.L_37 - .L_36)
.L_36:
        /*001c*/ 	.word	0x00000000
        /*0020*/ 	.short	0x0001
        /*0022*/ 	.short	0x0008
        /*0024*/ 	.byte	0x00, 0xf5, 0x21, 0x00


	//----- nvinfo : EIATTR_KPARAM_INFO
	.align		4
.L_37:
        /*0028*/ 	.byte	0x04, 0x17
        /*002a*/ 	.short	(.L_39 - .L_38)
.L_38:
        /*002c*/ 	.word	0x00000000
        /*0030*/ 	.short	0x0000
        /*0032*/ 	.short	0x0000
        /*0034*/ 	.byte	0x00, 0xf5, 0x21, 0x00


	//----- nvinfo : EIATTR_SPARSE_MMA_MASK
	.align		4
.L_39:
        /*0038*/ 	.byte	0x03, 0x50
        /*003a*/ 	.short	0x0000


	//----- nvinfo : EIATTR_MAXREG_COUNT
	.align		4
        /*003c*/ 	.byte	0x03, 0x1b
        /*003e*/ 	.short	0x00ff


	//----- nvinfo : EIATTR_NUM_BARRIERS
	.align		4
        /*0040*/ 	.byte	0x02, 0x4c
        /*0042*/ 	.byte	0x01
	.zero		1


	//----- nvinfo : EIATTR_MERCURY_ISA_VERSION
	.align		4
        /*0044*/ 	.byte	0x03, 0x5f
        /*0046*/ 	.short	0x0101


	//----- nvinfo : EIATTR_VRC_CTA_INIT_COUNT
	.align		4
        /*0048*/ 	.byte	0x02, 0x4a
	.zero		1
	.zero		1


	//----- nvinfo : EIATTR_EXIT_INSTR_OFFSETS
	.align		4
        /*004c*/ 	.byte	0x04, 0x1c
        /*004e*/ 	.short	(.L_41 - .L_40)


	//   ....[0]....
.L_40:
        /*0050*/ 	.word	0x00000410


	//   ....[1]....
        /*0054*/ 	.word	0x000004d0


	//----- nvinfo : EIATTR_CRS_STACK_SIZE
	.align		4
.L_41:
        /*0058*/ 	.byte	0x04, 0x1e
        /*005a*/ 	.short	(.L_43 - .L_42)
.L_42:
        /*005c*/ 	.word	0x00000000


	//----- nvinfo : EIATTR_CBANK_PARAM_SIZE
	.align		4
.L_43:
        /*0060*/ 	.byte	0x03, 0x19
        /*0062*/ 	.short	0x0018


	//----- nvinfo : EIATTR_PARAM_CBANK
	.align		4
        /*0064*/ 	.byte	0x04, 0x0a
        /*0066*/ 	.short	(.L_45 - .L_44)
	.align		4
.L_44:
        /*0068*/ 	.word	index@(.nv.constant0._Z9kernelMaxIfLj256EEvPKT_PS0_m)
        /*006c*/ 	.short	0x0380
        /*006e*/ 	.short	0x0018


	//----- nvinfo : EIATTR_SW_WAR
	.align		4
.L_45:
        /*0070*/ 	.byte	0x04, 0x36
        /*0072*/ 	.short	(.L_47 - .L_46)
.L_46:
        /*0074*/ 	.word	0x00000008
.L_47:


//--------------------- .nv.callgraph             --------------------------
	.section	.nv.callgraph,"",@"SHT_CUDA_CALLGRAPH"
	.align	4
	.sectionentsize	8
	.align		4
        /*0000*/ 	.word	0x00000000
	.align		4
        /*0004*/ 	.word	0xffffffff
	.align		4
        /*0008*/ 	.word	0x00000000
	.align		4
        /*000c*/ 	.word	0xfffffffe
	.align		4
        /*0010*/ 	.word	0x00000000
	.align		4
        /*0014*/ 	.word	0xfffffffd
	.align		4
        /*0018*/ 	.word	0x00000000
	.align		4
        /*001c*/ 	.word	0xfffffffc


//--------------------- .text._Z12kernelMaxOptIfEvPKT_PS0_mmjb --------------------------
	.section	.text._Z12kernelMaxOptIfEvPKT_PS0_mmjb,"ax",@progbits
	.align	128
        .global         _Z12kernelMaxOptIfEvPKT_PS0_mmjb
        .type           _Z12kernelMaxOptIfEvPKT_PS0_mmjb,@function
        .size           _Z12kernelMaxOptIfEvPKT_PS0_mmjb,(.L_x_15 - _Z12kernelMaxOptIfEvPKT_PS0_mmjb)
        .other          _Z12kernelMaxOptIfEvPKT_PS0_mmjb,@"STO_CUDA_ENTRY STV_DEFAULT"
_Z12kernelMaxOptIfEvPKT_PS0_mmjb:
.text._Z12kernelMaxOptIfEvPKT_PS0_mmjb:
[----:B------:R-:W-:Y:S01]  /*0000*/  LDC R1, c[0x0][0x37c] ;  /* 0x0000df00ff017b82 */ /* 0x000fe20000000800 */
[----:B------:R-:W0:Y:S01]  /*0010*/  LDCU.64 UR8, c[0x0][0x390] ;  /* 0x00007200ff0877ac */ /* 0x000e220008000a00 */
[----:B------:R-:W-:Y:S02]  /*0020*/  IMAD.MOV.U32 R2, RZ, RZ, -0x1 ;  /* 0xffffffffff027424 */ /* 0x000fe400078e00ff */
[----:B------:R-:W-:Y:S01]  /*0030*/  IMAD.MOV.U32 R0, RZ, RZ, -0x1698967 ;  /* 0xfe967699ff007424 */ /* 0x000fe200078e00ff */
[----:B------:R-:W1:Y:S01]  /*0040*/  LDCU.64 UR10, c[0x0][0x358] ;  /* 0x00006b00ff0a77ac */ /* 0x000e620008000a00 */
[----:B0-----:R-:W-:-:S04]  /*0050*/  UISETP.NE.U32.AND UP0, UPT, UR8, URZ, UPT ;  /* 0x000000ff0800728c */ /* 0x001fc8000bf05070 */
[----:B------:R-:W-:-:S09]  /*0060*/  UISETP.NE.AND.EX UP0, UPT, UR9, URZ, UPT, UP0 ;  /* 0x000000ff0900728c */ /* 0x000fd2000bf05300 */
[----:B-1----:R-:W-:Y:S05]  /*0070*/  BRA.U !UP0, `(.L_x_0) ;  /* 0x0000001108007547 */ /* 0x002fea000b800000 */
[----:B------:R-:W0:Y:S01]  /*0080*/  S2R R4, SR_TID.X ;  /* 0x0000000000047919 */ /* 0x000e220000002100 */
[----:B------:R-:W1:Y:S01]  /*0090*/  S2UR UR5, SR_CTAID.X ;  /* 0x00000000000579c3 */ /* 0x000e620000002500 */
[----:B------:R-:W1:Y:S01]  /*00a0*/  LDCU UR6, c[0x0][0x360] ;  /* 0x00006c00ff0677ac */ /* 0x000e620008000800 */
[----:B------:R-:W-:Y:S02]  /*00b0*/  IMAD.MOV.U32 R0, RZ, RZ, -0x1698967 ;  /* 0xfe967699ff007424 */ /* 0x000fe400078e00ff */
[----:B------:R-:W-:Y:S01]  /*00c0*/  IMAD.MOV.U32 R2, RZ, RZ, -0x1 ;  /* 0xffffffffff027424 */ /* 0x000fe200078e00ff */
[----:B------:R-:W-:Y:S01]  /*00d0*/  UISETP.GE.U32.AND UP0, UPT, UR8, 0x8, UPT ;  /* 0x000000080800788c */ /* 0x000fe2000bf06070 */
[----:B------:R-:W-:Y:S01]  /*00e0*/  IMAD.MOV.U32 R3, RZ, RZ, RZ ;  /* 0x000000ffff037224 */ /* 0x000fe200078e00ff */
[----:B------:R-:W-:Y:S02]  /*00f0*/  ULOP3.LUT UR7, UR8, 0x7, URZ, 0xc0, !UPT ;  /* 0x0000000708077892 */ /* 0x000fe4000f8ec0ff */
[----:B------:R-:W-:-:S02]  /*0100*/  UISETP.GE.U32.AND.EX UP0, UPT, UR9, URZ, UPT, UP0 ;  /* 0x000000ff0900728c */ /* 0x000fc4000bf06100 */
[----:B------:R-:W-:Y:S01]  /*0110*/  UISETP.NE.U32.AND UP1, UPT, UR7, URZ, UPT ;  /* 0x000000ff0700728c */ /* 0x000fe2000bf25070 */
[----:B------:R-:W-:-:S03]  /*0120*/  UMOV UR4, URZ ;  /* 0x000000ff00047c82 */ /* 0x000fc60008000000 */
[----:B------:R-:W-:Y:S02]  /*0130*/  UISETP.NE.AND.EX UP1, UPT, URZ, URZ, UPT, UP1 ;  /* 0x000000ffff00728c */ /* 0x000fe4000bf25310 */
[----:B-1----:R-:W-:-:S06]  /*0140*/  UIMAD UR5, UR5, UR6, URZ ;  /* 0x00000006050572a4 */ /* 0x002fcc000f8e02ff */
[C---:B0-----:R-:W-:Y:S01]  /*0150*/  IADD3 R24, P0, PT, R4.reuse, UR5, RZ ;  /* 0x0000000504187c10 */ /* 0x041fe2000ff1e0ff */
[----:B------:R-:W-:-:S04]  /*0160*/  VIADD R4, R4, UR5 ;  /* 0x0000000504047c36 */ /* 0x000fc80008000000 */
[----:B------:R-:W-:Y:S01]  /*0170*/  IMAD.X R25, RZ, RZ, RZ, P0 ;  /* 0x000000ffff197224 */ /* 0x000fe200000e06ff */
[----:B------:R-:W-:Y:S07]  /*0180*/  BRA.U !UP0, `(.L_x_1) ;  /* 0x0000000508d87547 */ /* 0x000fee000b800000 */
[----:B------:R-:W0:Y:S01]  /*0190*/  LDC.64 R8, c[0x0][0x398] ;  /* 0x0000e600ff087b82 */ /* 0x000e220000000a00 */
[----:B------:R-:W1:Y:S01]  /*01a0*/  LDCU.64 UR12, c[0x0][0x380] ;  /* 0x00007000ff0c77ac */ /* 0x000e620008000a00 */
[----:B------:R-:W-:Y:S02]  /*01b0*/  IMAD.MOV.U32 R0, RZ, RZ, -0x1698967 ;  /* 0xfe967699ff007424 */ /* 0x000fe400078e00ff */
[----:B------:R-:W-:Y:S01]  /*01c0*/  IMAD.MOV.U32 R2, RZ, RZ, -0x1 ;  /* 0xffffffffff027424 */ /* 0x000fe200078e00ff */
[----:B------:R-:W2:Y:S01]  /*01d0*/  LDCU UR4, c[0x0][0x394] ;  /* 0x00007280ff0477ac */ /* 0x000ea20008000800 */
[----:B------:R-:W-:Y:S01]  /*01e0*/  IMAD.MOV.U32 R5, RZ, RZ, 0x3 ;  /* 0x00000003ff057424 */ /* 0x000fe200078e00ff */
[----:B------:R-:W-:-:S06]  /*01f0*/  ULOP3.LUT UR5, UR8, 0xfffffff8, URZ, 0xc0, !UPT ;  /* 0xfffffff808057892 */ /* 0x000fcc000f8ec0ff */
[----:B------:R-:W-:Y:S01]  /*0200*/  IMAD.U32 R3, RZ, RZ, UR5 ;  /* 0x00000005ff037e24 */ /* 0x000fe2000f8e00ff */
[----:B-1----:R-:W-:-:S04]  /*0210*/  LEA R7, P1, R24, UR12, 0x2 ;  /* 0x0000000c18077c11 */ /* 0x002fc8000f8210ff */
[----:B------:R-:W-:Y:S01]  /*0220*/  LEA.HI.X R6, R24, UR13, R25, 0x2, P1 ;  /* 0x0000000d18067c11 */ /* 0x000fe200088f1419 */
[----:B--2---:R-:W-:Y:S01]  /*0230*/  UMOV UR6, UR4 ;  /* 0x0000000400067c82 */ /* 0x004fe20008000000 */
[----:B0-----:R-:W-:-:S04]  /*0240*/  ISETP.GE.U32.AND P0, PT, R4, R8, PT ;  /* 0x000000080400720c */ /* 0x001fc80003f06070 */
[----:B------:R-:W-:Y:S02]  /*0250*/  ISETP.GE.U32.AND.EX P0, PT, RZ, R9, PT, P0 ;  /* 0x00000009ff00720c */ /* 0x000fe40003f06100 */
[----:B------:R-:W-:-:S11]  /*0260*/  SHF.L.U64.HI R9, R8, 0x5, R9 ;  /* 0x0000000508097819 */ /* 0x000fd60000010209 */
.L_x_2:
[----:B------:R-:W-:Y:S01]  /*0270*/  @!P0 IMAD.MOV.U32 R26, RZ, RZ, R7 ;  /* 0x000000ffff1a8224 */ /* 0x000fe200078e0007 */
[----:B------:R-:W0:Y:S01]  /*0280*/  @!P0 LDC.64 R18, c[0x0][0x398] ;  /* 0x0000e600ff128b82 */ /* 0x000e220000000a00 */
[----:B------:R-:W-:-:S05]  /*0290*/  @!P0 IMAD.MOV.U32 R27, RZ, RZ, R6 ;  /* 0x000000ffff1b8224 */ /* 0x000fca00078e0006 */
[----:B------:R-:W2:Y:S01]  /*02a0*/  @!P0 LDG.E.CONSTANT R10, desc[UR10][R26.64] ;  /* 0x0000000a1a0a8981 */ /* 0x000ea2000c1e9900 */
[C---:B------:R-:W-:Y:S01]  /*02b0*/  @!P0 VIADD R11, R5.reuse, 0xfffffffe ;  /* 0xfffffffe050b8836 */ /* 0x040fe20000000000 */
[----:B------:R-:W1:Y:S01]  /*02c0*/  @!P0 LDC.64 R16, c[0x0][0x380] ;  /* 0x0000e000ff108b82 */ /* 0x000e620000000a00 */
[----:B------:R-:W-:-:S07]  /*02d0*/  @!P0 VIADD R20, R5, 0xffffffff ;  /* 0xffffffff05148836 */ /* 0x000fce0000000000 */
[----:B------:R-:W3:Y:S08]  /*02e0*/  @!P0 LDC.64 R14, c[0x0][0x398] ;  /* 0x0000e600ff0e8b82 */ /* 0x000ef00000000a00 */
[----:B------:R-:W4:Y:S01]  /*02f0*/  @!P0 LDC.64 R12, c[0x0][0x380] ;  /* 0x0000e000ff0c8b82 */ /* 0x000f220000000a00 */
[----:B0-----:R-:W-:-:S04]  /*0300*/  @!P0 IMAD.WIDE.U32 R22, R11, R18, R24 ;  /* 0x000000120b168225 */ /* 0x001fc800078e0018 */
[----:B------:R-:W-:Y:S02]  /*0310*/  @!P0 IMAD R21, R11, R19, R23 ;  /* 0x000000130b158224 */ /* 0x000fe400078e0217 */
[----:B------:R-:W-:Y:S01]  /*0320*/  @!P0 IMAD.MOV.U32 R18, RZ, RZ, R24 ;  /* 0x000000ffff128224 */ /* 0x000fe200078e0018 */
[----:B-1----:R-:W-:Y:S01]  /*0330*/  @!P0 LEA R16, P1, R22, R16, 0x2 ;  /* 0x0000001016108211 */ /* 0x002fe200078210ff */
[----:B------:R-:W-:-:S03]  /*0340*/  @!P0 IMAD.MOV.U32 R19, RZ, RZ, R25 ;  /* 0x000000ffff138224 */ /* 0x000fc600078e0019 */
[----:B------:R-:W-:Y:S01]  /*0350*/  @!P0 LEA.HI.X R17, R22, R17, R21, 0x2, P1 ;  /* 0x0000001116118211 */ /* 0x000fe200008f1415 */
[----:B---3--:R-:W-:-:S04]  /*0360*/  @!P0 IMAD.WIDE.U32 R18, R20, R14, R18 ;  /* 0x0000000e14128225 */ /* 0x008fc800078e0012 */
[----:B------:R0:W3:Y:S01]  /*0370*/  @!P0 LDG.E.CONSTANT R21, desc[UR10][R16.64] ;  /* 0x0000000a10158981 */ /* 0x0000e2000c1e9900 */
[----:B------:R-:W-:Y:S01]  /*0380*/  @!P0 IMAD R15, R20, R15, R19 ;  /* 0x0000000f140f8224 */ /* 0x000fe200078e0213 */
[C---:B----4-:R-:W-:Y:S01]  /*0390*/  @!P0 LEA R22, P1, R18.reuse, R12, 0x2 ;  /* 0x0000000c12168211 */ /* 0x050fe200078210ff */
[----:B0-----:R-:W0:Y:S03]  /*03a0*/  @!P0 LDC.64 R16, c[0x0][0x398] ;  /* 0x0000e600ff108b82 */ /* 0x001e260000000a00 */
[----:B------:R-:W-:-:S05]  /*03b0*/  @!P0 LEA.HI.X R23, R18, R13, R15, 0x2, P1 ;  /* 0x0000000d12178211 */ /* 0x000fca00008f140f */
[----:B------:R1:W4:Y:S01]  /*03c0*/  @!P0 LDG.E.CONSTANT R22, desc[UR10][R22.64] ;  /* 0x0000000a16168981 */ /* 0x000322000c1e9900 */
[----:B------:R-:W5:Y:S08]  /*03d0*/  @!P0 LDC.64 R12, c[0x0][0x398] ;  /* 0x0000e600ff0c8b82 */ /* 0x000f700000000a00 */
[----:B------:R-:W1:Y:S01]  /*03e0*/  @!P0 LDC.64 R14, c[0x0][0x380] ;  /* 0x0000e000ff0e8b82 */ /* 0x000e620000000a00 */
[----:B------:R-:W-:-:S02]  /*03f0*/  @!P0 IMAD.MOV.U32 R28, RZ, RZ, R24 ;  /* 0x000000ffff1c8224 */ /* 0x000fc400078e0018 */
[----:B------:R-:W-:-:S05]  /*0400*/  @!P0 IMAD.MOV.U32 R29, RZ, RZ, R25 ;  /* 0x000000ffff1d8224 */ /* 0x000fca00078e0019 */
[----:B------:R-:W0:Y:S01]  /*0410*/  @!P0 LDC.64 R18, c[0x0][0x380] ;  /* 0x0000e000ff128b82 */ /* 0x000e220000000a00 */
[----:B-----5:R-:W-:-:S04]  /*0420*/  @!P0 IMAD.WIDE.U32 R28, R5, R12, R28 ;  /* 0x0000000c051c8225 */ /* 0x020fc800078e001c */
[C---:B------:R-:W-:Y:S01]  /*0430*/  @!P0 IMAD R13, R5.reuse, R13, R29 ;  /* 0x0000000d050d8224 */ /* 0x040fe200078e021d */
[C---:B-1----:R-:W-:Y:S01]  /*0440*/  @!P0 LEA R26, P1, R28.reuse, R14, 0x2 ;  /* 0x0000000e1c1a8211 */ /* 0x042fe200078210ff */
[----:B------:R-:W-:Y:S02]  /*0450*/  @!P0 VIADD R23, R5, 0x1 ;  /* 0x0000000105178836 */ /* 0x000fe40000000000 */
[----:B------:R-:W-:Y:S01]  /*0460*/  @!P0 IMAD.MOV.U32 R14, RZ, RZ, R24 ;  /* 0x000000ffff0e8224 */ /* 0x000fe200078e0018 */
[----:B------:R-:W-:Y:S01]  /*0470*/  @!P0 LEA.HI.X R27, R28, R15, R13, 0x2, P1 ;  /* 0x0000000f1c1b8211 */ /* 0x000fe200008f140d */
[----:B------:R-:W-:Y:S01]  /*0480*/  @!P0 IMAD.MOV.U32 R15, RZ, RZ, R25 ;  /* 0x000000ffff0f8224 */ /* 0x000fe200078e0019 */
[----:B------:R-:W1:Y:S01]  /*0490*/  @!P0 LDC.64 R12, c[0x0][0x398] ;  /* 0x0000e600ff0c8b82 */ /* 0x000e620000000a00 */
[C---:B0-----:R-:W-:Y:S02]  /*04a0*/  @!P0 IMAD.WIDE.U32 R14, R23.reuse, R16, R14 ;  /* 0x00000010170e8225 */ /* 0x041fe400078e000e */
[----:B------:R-:W5:Y:S02]  /*04b0*/  @!P0 LDG.E.CONSTANT R26, desc[UR10][R26.64] ;  /* 0x0000000a1a1a8981 */ /* 0x000f64000c1e9900 */
[----:B------:R-:W-:Y:S01]  /*04c0*/  @!P0 IMAD R17, R23, R17, R15 ;  /* 0x0000001117118224 */ /* 0x000fe200078e020f */
[----:B------:R-:W-:-:S04]  /*04d0*/  @!P0 LEA R18, P1, R14, R18, 0x2 ;  /* 0x000000120e128211 */ /* 0x000fc800078210ff */
[----:B------:R-:W-:Y:S01]  /*04e0*/  @!P0 LEA.HI.X R19, R14, R19, R17, 0x2, P1 ;  /* 0x000000130e138211 */ /* 0x000fe200008f1411 */
[----:B------:R-:W-:Y:S02]  /*04f0*/  @!P0 VIADD R16, R5, 0x2 ;  /* 0x0000000205108836 */ /* 0x000fe40000000000 */
[----:B------:R-:W-:Y:S02]  /*0500*/  @!P0 IMAD.MOV.U32 R30, RZ, RZ, R24 ;  /* 0x000000ffff1e8224 */ /* 0x000fe400078e0018 */
[----:B------:R-:W-:Y:S01]  /*0510*/  @!P0 IMAD.MOV.U32 R31, RZ, RZ, R25 ;  /* 0x000000ffff1f8224 */ /* 0x000fe200078e0019 */
[----:B------:R0:W5:Y:S01]  /*0520*/  @!P0 LDG.E.CONSTANT R17, desc[UR10][R18.64] ;  /* 0x0000000a12118981 */ /* 0x000162000c1e9900 */
[----:B-1----:R-:W-:-:S04]  /*0530*/  @!P0 IMAD.WIDE.U32 R30, R16, R12, R30 ;  /* 0x0000000c101e8225 */ /* 0x002fc800078e001e */
[----:B------:R-:W-:Y:S02]  /*0540*/  @!P0 IMAD R13, R16, R13, R31 ;  /* 0x0000000d100d8224 */ /* 0x000fe400078e021f */
[--C-:B------:R-:W-:Y:S02]  /*0550*/  @!P0 IMAD.MOV.U32 R31, RZ, RZ, R25.reuse ;  /* 0x000000ffff1f8224 */ /* 0x100fe400078e0019 */
[----:B0-----:R-:W-:Y:S02]  /*0560*/  @!P0 IMAD.MOV.U32 R18, RZ, RZ, R24 ;  /* 0x000000ffff128224 */ /* 0x001fe400078e0018 */
[----:B------:R-:W-:Y:S01]  /*0570*/  @!P0 IMAD.MOV.U32 R19, RZ, RZ, R25 ;  /* 0x000000ffff138224 */ /* 0x000fe200078e0019 */
[----:B--2---:R-:W-:-:S04]  /*0580*/  @!P0 FSETP.GT.AND P1, PT, R10, R0, PT ;  /* 0x000000000a00820b */ /* 0x004fc80003f24000 */
[CC--:B------:R-:W-:Y:S02]  /*0590*/  @!P0 FSEL R14, R10.reuse, R0.reuse, P1 ;  /* 0x000000000a0e8208 */ /* 0x0c0fe40000800000 */
[----:B------:R-:W-:-:S03]  /*05a0*/  FSETP.GT.AND P4, PT, R10, R0, !P0 ;  /* 0x000000000a00720b */ /* 0x000fc60004784000 */
[----:B------:R-:W-:Y:S02]  /*05b0*/  @!P0 IMAD.MOV.U32 R0, RZ, RZ, R14 ;  /* 0x000000ffff008224 */ /* 0x000fe400078e000e */
[----:B------:R-:W0:Y:S02]  /*05c0*/  @!P0 LDC.64 R14, c[0x0][0x380] ;  /* 0x0000e000ff0e8b82 */ /* 0x000e240000000a00 */
[----:B0-----:R-:W-:-:S04]  /*05d0*/  @!P0 LEA R28, P1, R30, R14, 0x2 ;  /* 0x0000000e1e1c8211 */ /* 0x001fc800078210ff */
[----:B------:R-:W-:Y:S02]  /*05e0*/  @!P0 LEA.HI.X R29, R30, R15, R13, 0x2, P1 ;  /* 0x0000000f1e1d8211 */ /* 0x000fe400008f140d */
[----:B------:R-:W0:Y:S08]  /*05f0*/  @!P0 LDC.64 R12, c[0x0][0x398] ;  /* 0x0000e600ff0c8b82 */ /* 0x000e300000000a00 */
[----:B------:R-:W1:Y:S01]  /*0600*/  @!P0 LDC.64 R14, c[0x0][0x380] ;  /* 0x0000e000ff0e8b82 */ /* 0x000e620000000a00 */
[----:B------:R-:W-:-:S02]  /*0610*/  @!P0 VIADD R10, R5, 0x3 ;  /* 0x00000003050a8836 */ /* 0x000fc40000000000 */
[----:B------:R-:W-:Y:S01]  /*0620*/  @!P0 IMAD.MOV.U32 R30, RZ, RZ, R24 ;  /* 0x000000ffff1e8224 */ /* 0x000fe200078e0018 */
[CC--:B---3--:R-:W-:Y:S01]  /*0630*/  @!P0 FSETP.GT.AND P1, PT, R21.reuse, R0.reuse, PT ;  /* 0x000000001500820b */ /* 0x0c8fe20003f24000 */
[----:B------:R-:W2:Y:S03]  /*0640*/  @!P0 LDG.E.CONSTANT R28, desc[UR10][R28.64] ;  /* 0x0000000a1c1c8981 */ /* 0x000ea6000c1e9900 */
[----:B------:R-:W-:Y:S01]  /*0650*/  @!P0 FSEL R0, R21, R0, P1 ;  /* 0x0000000015008208 */ /* 0x000fe20000800000 */
[----:B0-----:R-:W-:-:S04]  /*0660*/  @!P0 IMAD.WIDE.U32 R30, R10, R12, R30 ;  /* 0x0000000c0a1e8225 */ /* 0x001fc800078e001e */
[----:B------:R-:W-:Y:S01]  /*0670*/  @!P0 IMAD R13, R10, R13, R31 ;  /* 0x0000000d0a0d8224 */ /* 0x000fe200078e021f */
[----:B-1----:R-:W-:Y:S02]  /*0680*/  @!P0 LEA R14, P3, R30, R14, 0x2 ;  /* 0x0000000e1e0e8211 */ /* 0x002fe400078610ff */
[-C--:B----4-:R-:W-:Y:S02]  /*0690*/  @!P0 FSETP.GT.AND P2, PT, R22, R0.reuse, PT ;  /* 0x000000001600820b */ /* 0x090fe40003f44000 */
[----:B------:R-:W-:Y:S02]  /*06a0*/  @!P0 LEA.HI.X R15, R30, R15, R13, 0x2, P3 ;  /* 0x0000000f1e0f8211 */ /* 0x000fe400018f140d */
[----:B------:R-:W0:Y:S01]  /*06b0*/  @!P0 LDC.64 R12, c[0x0][0x398] ;  /* 0x0000e600ff0c8b82 */ /* 0x000e220000000a00 */
[----:B------:R-:W-:Y:S02]  /*06c0*/  @!P0 FSEL R0, R22, R0, P2 ;  /* 0x0000000016008208 */ /* 0x000fe40001000000 */
[----:B------:R1:W3:Y:S05]  /*06d0*/  @!P0 LDG.E.CONSTANT R22, desc[UR10][R14.64] ;  /* 0x0000000a0e168981 */ /* 0x0002ea000c1e9900 */
[----:B-1----:R-:W1:Y:S01]  /*06e0*/  @!P0 LDC.64 R14, c[0x0][0x380] ;  /* 0x0000e000ff0e8b82 */ /* 0x002e620000000a00 */
[----:B------:R-:W-:-:S04]  /*06f0*/  @!P0 VIADD R21, R5, 0x4 ;  /* 0x0000000405158836 */ /* 0x000fc80000000000 */
[----:B0-----:R-:W-:-:S04]  /*0700*/  @!P0 IMAD.WIDE.U32 R18, R21, R12, R18 ;  /* 0x0000000c15128225 */ /* 0x001fc800078e0012 */
[----:B------:R-:W-:Y:S01]  /*0710*/  @!P0 IMAD R13, R21, R13, R19 ;  /* 0x0000000d150d8224 */ /* 0x000fe200078e0213 */
[----:B-1----:R-:W-:-:S04]  /*0720*/  @!P0 LEA R14, P3, R18, R14, 0x2 ;  /* 0x0000000e120e8211 */ /* 0x002fc800078610ff */
[----:B------:R-:W-:-:S05]  /*0730*/  @!P0 LEA.HI.X R15, R18, R15, R13, 0x2, P3 ;  /* 0x0000000f120f8211 */ /* 0x000fca00018f140d */
[----:B------:R-:W4:Y:S01]  /*0740*/  @!P0 LDG.E.CONSTANT R13, desc[UR10][R14.64] ;  /* 0x0000000a0e0d8981 */ /* 0x000f22000c1e9900 */
[----:B-----5:R-:W-:Y:S01]  /*0750*/  @!P0 FSETP.GT.AND P3, PT, R26, R0, PT ;  /* 0x000000001a00820b */ /* 0x020fe20003f64000 */
[----:B------:R-:W-:-:S03]  /*0760*/  @P4 VIADD R2, R5, 0xfffffffd ;  /* 0xfffffffd05024836 */ /* 0x000fc60000000000 */
[----:B------:R-:W-:Y:S02]  /*0770*/  @!P0 FSEL R0, R26, R0, P3 ;  /* 0x000000001a008208 */ /* 0x000fe40001800000 */
[----:B------:R-:W-:Y:S02]  /*0780*/  @!P0 SEL R2, R11, R2, P1 ;  /* 0x000000020b028207 */ /* 0x000fe40000800000 */
[C---:B------:R-:W-:Y:S02]  /*0790*/  @!P0 FSETP.GT.AND P4, PT, R17.reuse, R0, PT ;  /* 0x000000001100820b */ /* 0x040fe40003f84000 */
[----:B------:R-:W-:Y:S02]  /*07a0*/  @!P0 SEL R2, R20, R2, P2 ;  /* 0x0000000214028207 */ /* 0x000fe40001000000 */
[----:B------:R-:W-:Y:S01]  /*07b0*/  @!P0 FSEL R0, R17, R0, P4 ;  /* 0x0000000011008208 */ /* 0x000fe20002000000 */
[----:B------:R-:W-:Y:S01]  /*07c0*/  UIADD3 UR5, UP0, UPT, UR5, -0x8, URZ ;  /* 0xfffffff805057890 */ /* 0x000fe2000ff1e0ff */
[----:B------:R-:W-:-:S03]  /*07d0*/  @!P0 SEL R2, R5, R2, P3 ;  /* 0x0000000205028207 */ /* 0x000fc60001800000 */
[----:B------:R-:W-:Y:S01]  /*07e0*/  UIADD3.X UR6, UPT, UPT, UR6, -0x1, URZ, UP0, !UPT ;  /* 0xffffffff06067890 */ /* 0x000fe200087fe4ff */
[----:B------:R-:W-:Y:S01]  /*07f0*/  @!P0 SEL R2, R23, R2, P4 ;  /* 0x0000000217028207 */ /* 0x000fe20002000000 */
[----:B------:R-:W-:-:S04]  /*0800*/  UISETP.NE.U32.AND UP0, UPT, UR5, URZ, UPT ;  /* 0x000000ff0500728c */ /* 0x000fc8000bf05070 */
[----:B------:R-:W-:Y:S01]  /*0810*/  UISETP.NE.AND.EX UP0, UPT, UR6, URZ, UPT, UP0 ;  /* 0x000000ff0600728c */ /* 0x000fe2000bf05300 */
[----:B------:R-:W-:Y:S01]  /*0820*/  VIADD R5, R5, 0x8 ;  /* 0x0000000805057836 */ /* 0x000fe20000000000 */
[----:B--2---:R-:W-:-:S04]  /*0830*/  @!P0 FSETP.GT.AND P1, PT, R28, R0, PT ;  /* 0x000000001c00820b */ /* 0x004fc80003f24000 */
[----:B------:R-:W-:Y:S02]  /*0840*/  @!P0 FSEL R0, R28, R0, P1 ;  /* 0x000000001c008208 */ /* 0x000fe40000800000 */
[----:B------:R-:W-:Y:S02]  /*0850*/  @!P0 SEL R2, R16, R2, P1 ;  /* 0x0000000210028207 */ /* 0x000fe40000800000 */
[----:B---3--:R-:W-:-:S04]  /*0860*/  @!P0 FSETP.GT.AND P2, PT, R22, R0, PT ;  /* 0x000000001600820b */ /* 0x008fc80003f44000 */
[----:B------:R-:W-:Y:S02]  /*0870*/  @!P0 FSEL R0, R22, R0, P2 ;  /* 0x0000000016008208 */ /* 0x000fe40001000000 */
[----:B------:R-:W-:Y:S02]  /*0880*/  @!P0 SEL R2, R10, R2, P2 ;  /* 0x000000020a028207 */ /* 0x000fe40001000000 */
[----:B------:R-:W-:-:S05]  /*0890*/  LEA R7, P2, R8, R7, 0x5 ;  /* 0x0000000708077211 */ /* 0x000fca00078428ff */
[----:B------:R-:W-:Y:S01]  /*08a0*/  IMAD.X R6, R6, 0x1, R9, P2 ;  /* 0x0000000106067824 */ /* 0x000fe200010e0609 */
[----:B----4-:R-:W-:-:S04]  /*08b0*/  @!P0 FSETP.GT.AND P1, PT, R13, R0, PT ;  /* 0x000000000d00820b */ /* 0x010fc80003f24000 */
[----:B------:R-:W-:Y:S02]  /*08c0*/  @!P0 FSEL R0, R13, R0, P1 ;  /* 0x000000000d008208 */ /* 0x000fe40000800000 */
[----:B------:R-:W-:Y:S01]  /*08d0*/  @!P0 SEL R2, R21, R2, P1 ;  /* 0x0000000215028207 */ /* 0x000fe20000800000 */
[----:B------:R-:W-:Y:S06]  /*08e0*/  BRA.U UP0, `(.L_x_2) ;  /* 0xfffffff900607547 */ /* 0x000fec000b83ffff */
.L_x_1:
[----:B------:R-:W-:Y:S05]  /*08f0*/  BRA.U !UP1, `(.L_x_0) ;  /* 0x0000000509e07547 */ /* 0x000fea000b800000 */
[----:B------:R-:W0:Y:S01]  /*0900*/  LDC R5, c[0x0][0x390] ;  /* 0x0000e400ff057b82 */ /* 0x000e220000000800 */
[----:B------:R-:W-:-:S04]  /*0910*/  UISETP.GE.U32.AND UP0, UPT, UR7, 0x4, UPT ;  /* 0x000000040700788c */ /* 0x000fc8000bf06070 */
[----:B------:R-:W-:Y:S01]  /*0920*/  UISETP.GE.U32.AND.EX UP0, UPT, URZ, URZ, UPT, UP0 ;  /* 0x000000ffff00728c */ /* 0x000fe2000bf06100 */
[----:B0-----:R-:W-:-:S04]  /*0930*/  LOP3.LUT R6, R5, 0x3, RZ, 0xc0, !PT ;  /* 0x0000000305067812 */ /* 0x001fc800078ec0ff */
[----:B------:R-:W-:-:S04]  /*0940*/  ISETP.NE.U32.AND P0, PT, R6, RZ, PT ;  /* 0x000000ff0600720c */ /* 0x000fc80003f05070 */
[----:B------:R-:W-:Y:S01]  /*0950*/  ISETP.NE.AND.EX P0, PT, RZ, RZ, PT, P0 ;  /* 0x000000ffff00720c */ /* 0x000fe20003f05300 */
[----:B------:R-:W-:-:S12]  /*0960*/  BRA.U !UP0, `(.L_x_3) ;  /* 0x0000000108d87547 */ /* 0x000fd8000b800000 */
[----:B------:R-:W0:Y:S02]  /*0970*/  LDC.64 R14, c[0x0][0x398] ;  /* 0x0000e600ff0e7b82 */ /* 0x000e240000000a00 */
[----:B0-----:R-:W-:-:S04]  /*0980*/  ISETP.GE.U32.AND P1, PT, R4, R14, PT ;  /* 0x0000000e0400720c */ /* 0x001fc80003f26070 */
[----:B------:R-:W-:-:S13]  /*0990*/  ISETP.GE.U32.AND.EX P1, PT, RZ, R15, PT, P1 ;  /* 0x0000000fff00720c */ /* 0x000fda0003f26110 */
[----:B------:R-:W0:Y:S01]  /*09a0*/  @!P1 LDC.64 R8, c[0x0][0x380] ;  /* 0x0000e000ff089b82 */ /* 0x000e220000000a00 */
[----:B------:R-:W-:Y:S02]  /*09b0*/  @!P1 IMAD R10, R14, UR4, RZ ;  /* 0x000000040e0a9c24 */ /* 0x000fe4000f8e02ff */
[----:B------:R-:W-:Y:S02]  /*09c0*/  @!P1 IMAD.MOV.U32 R20, RZ, RZ, R24 ;  /* 0x000000ffff149224 */ /* 0x000fe400078e0018 */
[----:B------:R-:W-:Y:S02]  /*09d0*/  @!P1 IMAD.MOV.U32 R21, RZ, RZ, R25 ;  /* 0x000000ffff159224 */ /* 0x000fe400078e0019 */
[C---:B------:R-:W-:Y:S01]  /*09e0*/  @!P1 IMAD R11, R3.reuse, R15, R10 ;  /* 0x0000000f030b9224 */ /* 0x040fe200078e020a */
[----:B------:R-:W1:Y:S01]  /*09f0*/  @!P1 LDC.64 R16, c[0x0][0x380] ;  /* 0x0000e000ff109b82 */ /* 0x000e620000000a00 */
[----:B------:R-:W-:-:S04]  /*0a00*/  @!P1 IMAD.WIDE.U32 R20, R3, R14, R20 ;  /* 0x0000000e03149225 */ /* 0x000fc800078e0014 */
[----:B------:R-:W-:Y:S02]  /*0a10*/  @!P1 IMAD.IADD R21, R21, 0x1, R11 ;  /* 0x0000000115159824 */ /* 0x000fe400078e020b */
[----:B------:R-:W-:Y:S01]  /*0a20*/  @!P1 VIADD R7, R3, 0x1 ;  /* 0x0000000103079836 */ /* 0x000fe20000000000 */
[----:B------:R-:W2:Y:S01]  /*0a30*/  @!P1 LDC.64 R18, c[0x0][0x380] ;  /* 0x0000e000ff129b82 */ /* 0x000ea20000000a00 */
[----:B------:R-:W-:Y:S02]  /*0a40*/  @!P1 IMAD.MOV.U32 R12, RZ, RZ, R24 ;  /* 0x000000ffff0c9224 */ /* 0x000fe400078e0018 */
[----:B------:R-:W-:Y:S02]  /*0a50*/  @!P1 IMAD.MOV.U32 R13, RZ, RZ, R25 ;  /* 0x000000ffff0d9224 */ /* 0x000fe400078e0019 */
[C---:B------:R-:W-:Y:S01]  /*0a60*/  @!P1 IMAD.WIDE.U32 R12, R7.reuse, R14, R12 ;  /* 0x0000000e070c9225 */ /* 0x040fe200078e000c */
[C---:B0-----:R-:W-:Y:S02]  /*0a70*/  @!P1 LEA R8, P2, R20.reuse, R8, 0x2 ;  /* 0x0000000814089211 */ /* 0x041fe400078410ff */
[----:B------:R-:W0:Y:S01]  /*0a80*/  @!P1 LDC.64 R10, c[0x0][0x380] ;  /* 0x0000e000ff0a9b82 */ /* 0x000e220000000a00 */
[----:B------:R-:W-:Y:S01]  /*0a90*/  @!P1 IMAD R13, R7, R15, R13 ;  /* 0x0000000f070d9224 */ /* 0x000fe200078e020d */
[----:B------:R-:W-:Y:S01]  /*0aa0*/  @!P1 LEA.HI.X R9, R20, R9, R21, 0x2, P2 ;  /* 0x0000000914099211 */ /* 0x000fe200010f1415 */
[----:B------:R-:W-:Y:S01]  /*0ab0*/  @!P1 VIADD R20, R3, 0x2 ;  /* 0x0000000203149836 */ /* 0x000fe20000000000 */
[----:B-1----:R-:W-:-:S03]  /*0ac0*/  @!P1 LEA R16, P2, R12, R16, 0x2 ;  /* 0x000000100c109211 */ /* 0x002fc600078410ff */
[----:B------:R1:W3:Y:S01]  /*0ad0*/  @!P1 LDG.E.CONSTANT R21, desc[UR10][R8.64] ;  /* 0x0000000a08159981 */ /* 0x0002e2000c1e9900 */
[----:B------:R-:W-:Y:S01]  /*0ae0*/  @!P1 VIADD R22, R3, 0x3 ;  /* 0x0000000303169836 */ /* 0x000fe20000000000 */
[----:B------:R-:W-:Y:S01]  /*0af0*/  @!P1 LEA.HI.X R17, R12, R17, R13, 0x2, P2 ;  /* 0x000000110c119211 */ /* 0x000fe200010f140d */
[----:B-1----:R-:W-:-:S05]  /*0b00*/  @!P1 IMAD.MOV.U32 R8, RZ, RZ, R24 ;  /* 0x000000ffff089224 */ /* 0x002fca00078e0018 */
[----:B------:R-:W4:Y:S01]  /*0b10*/  @!P1 LDG.E.CONSTANT R17, desc[UR10][R16.64] ;  /* 0x0000000a10119981 */ /* 0x000f22000c1e9900 */
[----:B------:R-:W-:Y:S02]  /*0b20*/  @!P1 IMAD.MOV.U32 R9, RZ, RZ, R25 ;  /* 0x000000ffff099224 */ /* 0x000fe400078e0019 */
[----:B------:R-:W-:-:S04]  /*0b30*/  @!P1 IMAD.WIDE.U32 R8, R20, R14, R8 ;  /* 0x0000000e14089225 */ /* 0x000fc800078e0008 */
[----:B------:R-:W-:Y:S01]  /*0b40*/  @!P1 IMAD R23, R20, R15, R9 ;  /* 0x0000000f14179224 */ /* 0x000fe200078e0209 */
[C---:B--2---:R-:W-:Y:S01]  /*0b50*/  @!P1 LEA R18, P2, R8.reuse, R18, 0x2 ;  /* 0x0000001208129211 */ /* 0x044fe200078410ff */
[----:B------:R-:W-:Y:S02]  /*0b60*/  @!P1 IMAD.MOV.U32 R12, RZ, RZ, R24 ;  /* 0x000000ffff0c9224 */ /* 0x000fe400078e0018 */
[----:B------:R-:W-:Y:S01]  /*0b70*/  @!P1 IMAD.MOV.U32 R13, RZ, RZ, R25 ;  /* 0x000000ffff0d9224 */ /* 0x000fe200078e0019 */
[----:B------:R-:W-:Y:S01]  /*0b80*/  @!P1 LEA.HI.X R19, R8, R19, R23, 0x2, P2 ;  /* 0x0000001308139211 */ /* 0x000fe200010f1417 */
[----:B------:R-:W-:-:S05]  /*0b90*/  @!P1 IMAD.WIDE.U32 R12, R22, R14, R12 ;  /* 0x0000000e160c9225 */ /* 0x000fca00078e000c */
[----:B------:R-:W2:Y:S01]  /*0ba0*/  @!P1 LDG.E.CONSTANT R19, desc[UR10][R18.64] ;  /* 0x0000000a12139981 */ /* 0x000ea2000c1e9900 */
[----:B------:R-:W-:Y:S01]  /*0bb0*/  @!P1 IMAD R15, R22, R15, R13 ;  /* 0x0000000f160f9224 */ /* 0x000fe200078e020d */
[----:B0-----:R-:W-:-:S04]  /*0bc0*/  @!P1 LEA R10, P2, R12, R10, 0x2 ;  /* 0x0000000a0c0a9211 */ /* 0x001fc800078410ff */
[----:B------:R-:W-:-:S06]  /*0bd0*/  @!P1 LEA.HI.X R11, R12, R11, R15, 0x2, P2 ;  /* 0x0000000b0c0b9211 */ /* 0x000fcc00010f140f */
[----:B------:R-:W5:Y:S01]  /*0be0*/  @!P1 LDG.E.CONSTANT R11, desc[UR10][R10.64] ;  /* 0x0000000a0a0b9981 */ /* 0x000f62000c1e9900 */
[----:B------:R-:W-:Y:S01]  /*0bf0*/  UMOV UR4, URZ ;  /* 0x000000ff00047c82 */ /* 0x000fe20008000000 */
[----:B---3--:R-:W-:-:S04]  /*0c00*/  @!P1 FSETP.GT.AND P3, PT, R21, R0, PT ;  /* 0x000000001500920b */ /* 0x008fc80003f64000 */
[----:B------:R-:W-:-:S04]  /*0c10*/  @!P1 FSEL R0, R21, R0, P3 ;  /* 0x0000000015009208 */ /* 0x000fc80001800000 */
[----:B----4-:R-:W-:-:S04]  /*0c20*/  @!P1 FSETP.GT.AND P4, PT, R17, R0, PT ;  /* 0x000000001100920b */ /* 0x010fc80003f84000 */
[----:B------:R-:W-:Y:S02]  /*0c30*/  @!P1 FSEL R0, R17, R0, P4 ;  /* 0x0000000011009208 */ /* 0x000fe40002000000 */
[----:B------:R-:W-:-:S04]  /*0c40*/  @!P1 SEL R2, R3, R2, P3 ;  /* 0x0000000203029207 */ /* 0x000fc80001800000 */
[----:B------:R-:W-:Y:S02]  /*0c50*/  @!P1 SEL R2, R7, R2, P4 ;  /* 0x0000000207029207 */ /* 0x000fe40002000000 */
[----:B--2---:R-:W-:-:S04]  /*0c60*/  @!P1 FSETP.GT.AND P2, PT, R19, R0, PT ;  /* 0x000000001300920b */ /* 0x004fc80003f44000 */
[----:B------:R-:W-:Y:S02]  /*0c70*/  @!P1 FSEL R0, R19, R0, P2 ;  /* 0x0000000013009208 */ /* 0x000fe40001000000 */
[----:B------:R-:W-:Y:S01]  /*0c80*/  @!P1 SEL R2, R20, R2, P2 ;  /* 0x0000000214029207 */ /* 0x000fe20001000000 */
[----:B------:R-:W-:Y:S01]  /*0c90*/  VIADD R3, R3, 0x4 ;  /* 0x0000000403037836 */ /* 0x000fe20000000000 */
[----:B-----5:R-:W-:-:S04]  /*0ca0*/  @!P1 FSETP.GT.AND P3, PT, R11, R0, PT ;  /* 0x000000000b00920b */ /* 0x020fc80003f64000 */
[----:B------:R-:W-:Y:S02]  /*0cb0*/  @!P1 FSEL R0, R11, R0, P3 ;  /* 0x000000000b009208 */ /* 0x000fe40001800000 */
[----:B------:R-:W-:-:S07]  /*0cc0*/  @!P1 SEL R2, R22, R2, P3 ;  /* 0x0000000216029207 */ /* 0x000fce0001800000 */
.L_x_3:
[----:B------:R-:W-:Y:S05]  /*0cd0*/  @!P0 BRA `(.L_x_0) ;  /* 0x0000000000e88947 */ /* 0x000fea0003800000 */
[----:B------:R-:W0:Y:S01]  /*0ce0*/  LDC.64 R8, c[0x0][0x398] ;  /* 0x0000e600ff087b82 */ /* 0x000e220000000a00 */
[----:B------:R-:W-:Y:S01]  /*0cf0*/  LOP3.LUT R5, R5, 0x1, RZ, 0xc0, !PT ;  /* 0x0000000105057812 */ /* 0x000fe200078ec0ff */
[----:B------:R-:W-:Y:S01]  /*0d00*/  IMAD.MOV.U32 R7, RZ, RZ, R0 ;  /* 0x000000ffff077224 */ /* 0x000fe200078e0000 */
[----:B------:R-:W-:Y:S01]  /*0d10*/  ISETP.NE.U32.AND P2, PT, R6, 0x1, PT ;  /* 0x000000010600780c */ /* 0x000fe20003f45070 */
[----:B------:R-:W-:Y:S01]  /*0d20*/  IMAD.MOV.U32 R6, RZ, RZ, R2 ;  /* 0x000000ffff067224 */ /* 0x000fe200078e0002 */
[----:B------:R-:W-:Y:S02]  /*0d30*/  ISETP.NE.U32.AND P0, PT, R5, 0x1, PT ;  /* 0x000000010500780c */ /* 0x000fe40003f05070 */
[----:B------:R-:W-:Y:S02]  /*0d40*/  ISETP.NE.AND.EX P2, PT, RZ, RZ, PT, P2 ;  /* 0x000000ffff00720c */ /* 0x000fe40003f45320 */
[----:B------:R-:W-:Y:S02]  /*0d50*/  ISETP.NE.U32.AND.EX P0, PT, RZ, RZ, PT, P0 ;  /* 0x000000ffff00720c */ /* 0x000fe40003f05100 */
[----:B0-----:R-:W-:-:S04]  /*0d60*/  ISETP.GE.U32.AND P1, PT, R4, R8, PT ;  /* 0x000000080400720c */ /* 0x001fc80003f26070 */
[----:B------:R-:W-:-:S13]  /*0d70*/  ISETP.GE.U32.OR.EX P1, PT, RZ, R9, P0, P1 ;  /* 0x00000009ff00720c */ /* 0x000fda0000726510 */
[----:B------:R-:W0:Y:S01]  /*0d80*/  @!P1 LDC.64 R10, c[0x0][0x380] ;  /* 0x0000e000ff0a9b82 */ /* 0x000e220000000a00 */
[----:B------:R-:W-:Y:S05]  /*0d90*/  @!P2 BRA `(.L_x_4) ;  /* 0x000000000080a947 */ /* 0x000fea0003800000 */
[----:B------:R-:W1:Y:S02]  /*0da0*/  LDC.64 R6, c[0x0][0x398] ;  /* 0x0000e600ff067b82 */ /* 0x000e640000000a00 */
[----:B-1----:R-:W-:-:S04]  /*0db0*/  ISETP.GE.U32.AND P2, PT, R4, R6, PT ;  /* 0x000000060400720c */ /* 0x002fc80003f46070 */
[----:B------:R-:W-:-:S13]  /*0dc0*/  ISETP.GE.U32.AND.EX P2, PT, RZ, R7, PT, P2 ;  /* 0x00000007ff00720c */ /* 0x000fda0003f46120 */
[----:B------:R-:W1:Y:S01]  /*0dd0*/  @!P2 LDC.64 R12, c[0x0][0x380] ;  /* 0x0000e000ff0cab82 */ /* 0x000e620000000a00 */
[----:B------:R-:W-:Y:S02]  /*0de0*/  @!P2 IMAD R14, R6, UR4, RZ ;  /* 0x00000004060eac24 */ /* 0x000fe4000f8e02ff */
[----:B------:R-:W-:Y:S02]  /*0df0*/  @!P2 IMAD.MOV.U32 R16, RZ, RZ, R24 ;  /* 0x000000ffff10a224 */ /* 0x000fe400078e0018 */
[----:B------:R-:W-:Y:S02]  /*0e00*/  @!P2 IMAD.MOV.U32 R17, RZ, RZ, R25 ;  /* 0x000000ffff11a224 */ /* 0x000fe400078e0019 */
[C---:B------:R-:W-:Y:S01]  /*0e10*/  @!P2 IMAD R15, R3.reuse, R7, R14 ;  /* 0x00000007030fa224 */ /* 0x040fe200078e020e */
[----:B------:R-:W2:Y:S01]  /*0e20*/  @!P2 LDC.64 R4, c[0x0][0x380] ;  /* 0x0000e000ff04ab82 */ /* 0x000ea20000000a00 */
[----:B------:R-:W-:-:S04]  /*0e30*/  @!P2 IMAD.WIDE.U32 R16, R3, R6, R16 ;  /* 0x000000060310a225 */ /* 0x000fc800078e0010 */
[----:B------:R-:W-:Y:S02]  /*0e40*/  @!P2 IMAD.IADD R17, R17, 0x1, R15 ;  /* 0x000000011111a824 */ /* 0x000fe400078e020f */
[----:B------:R-:W-:Y:S02]  /*0e50*/  @!P2 VIADD R19, R3, 0x1 ;  /* 0x000000010313a836 */ /* 0x000fe40000000000 */
[----:B------:R-:W-:Y:S02]  /*0e60*/  @!P2 IMAD.MOV.U32 R14, RZ, RZ, R24 ;  /* 0x000000ffff0ea224 */ /* 0x000fe400078e0018 */
[----:B------:R-:W-:Y:S02]  /*0e70*/  @!P2 IMAD.MOV.U32 R15, RZ, RZ, R25 ;  /* 0x000000ffff0fa224 */ /* 0x000fe400078e0019 */
[----:B------:R-:W-:Y:S01]  /*0e80*/  @!P2 IMAD.WIDE.U32 R14, R19, R6, R14 ;  /* 0x00000006130ea225 */ /* 0x000fe200078e000e */
[----:B-1----:R-:W-:-:S03]  /*0e90*/  @!P2 LEA R12, P3, R16, R12, 0x2 ;  /* 0x0000000c100ca211 */ /* 0x002fc600078610ff */
[----:B------:R-:W-:Y:S01]  /*0ea0*/  @!P2 IMAD R7, R19, R7, R15 ;  /* 0x000000071307a224 */ /* 0x000fe200078e020f */
[----:B------:R-:W-:Y:S02]  /*0eb0*/  @!P2 LEA.HI.X R13, R16, R13, R17, 0x2, P3 ;  /* 0x0000000d100da211 */ /* 0x000fe400018f1411 */
[----:B--2---:R-:W-:-:S04]  /*0ec0*/  @!P2 LEA R4, P3, R14, R4, 0x2 ;  /* 0x000000040e04a211 */ /* 0x004fc800078610ff */
[----:B------:R-:W2:Y:S01]  /*0ed0*/  @!P2 LDG.E.CONSTANT R13, desc[UR10][R12.64] ;  /* 0x0000000a0c0da981 */ /* 0x000ea2000c1e9900 */
[----:B------:R-:W-:-:S06]  /*0ee0*/  @!P2 LEA.HI.X R5, R14, R5, R7, 0x2, P3 ;  /* 0x000000050e05a211 */ /* 0x000fcc00018f1407 */
[----:B------:R-:W3:Y:S01]  /*0ef0*/  @!P2 LDG.E.CONSTANT R5, desc[UR10][R4.64] ;  /* 0x0000000a0405a981 */ /* 0x000ee2000c1e9900 */
[----:B------:R-:W-:Y:S01]  /*0f00*/  UMOV UR4, URZ ;  /* 0x000000ff00047c82 */ /* 0x000fe20008000000 */
[----:B--2---:R-:W-:-:S04]  /*0f10*/  @!P2 FSETP.GT.AND P3, PT, R13, R0, PT ;  /* 0x000000000d00a20b */ /* 0x004fc80003f64000 */
[----:B------:R-:W-:Y:S02]  /*0f20*/  @!P2 FSEL R0, R13, R0, P3 ;  /* 0x000000000d00a208 */ /* 0x000fe40001800000 */
[C---:B------:R-:W-:Y:S01]  /*0f30*/  @!P2 SEL R2, R3.reuse, R2, P3 ;  /* 0x000000020302a207 */ /* 0x040fe20001800000 */
[----:B------:R-:W-:Y:S01]  /*0f40*/  VIADD R3, R3, 0x2 ;  /* 0x0000000203037836 */ /* 0x000fe20000000000 */
[----:B---3--:R-:W-:-:S04]  /*0f50*/  @!P2 FSETP.GT.AND P3, PT, R5, R0, PT ;  /* 0x000000000500a20b */ /* 0x008fc80003f64000 */
[----:B------:R-:W-:Y:S02]  /*0f60*/  @!P2 SEL R2, R19, R2, P3 ;  /* 0x000000021302a207 */ /* 0x000fe40001800000 */
[----:B------:R-:W-:-:S03]  /*0f70*/  @!P2 FSEL R0, R5, R0, P3 ;  /* 0x000000000500a208 */ /* 0x000fc60001800000 */
[----:B------:R-:W-:Y:S02]  /*0f80*/  IMAD.MOV.U32 R6, RZ, RZ, R2 ;  /* 0x000000ffff067224 */ /* 0x000fe400078e0002 */
[----:B------:R-:W-:-:S07]  /*0f90*/  IMAD.MOV.U32 R7, RZ, RZ, R0 ;  /* 0x000000ffff077224 */ /* 0x000fce00078e0000 */
.L_x_4:
[----:B------:R-:W-:Y:S02]  /*0fa0*/  @!P1 IMAD R12, R8, UR4, RZ ;  /* 0x00000004080c9c24 */ /* 0x000fe4000f8e02ff */
[----:B------:R-:W-:Y:S02]  /*0fb0*/  @!P1 IMAD.MOV.U32 R4, RZ, RZ, R24 ;  /* 0x000000ffff049224 */ /* 0x000fe400078e0018 */
[----:B------:R-:W-:Y:S02]  /*0fc0*/  @!P1 IMAD.MOV.U32 R5, RZ, RZ, R25 ;  /* 0x000000ffff059224 */ /* 0x000fe400078e0019 */
[C---:B------:R-:W-:Y:S02]  /*0fd0*/  @!P1 IMAD R9, R3.reuse, R9, R12 ;  /* 0x0000000903099224 */ /* 0x040fe400078e020c */
[----:B------:R-:W-:-:S04]  /*0fe0*/  @!P1 IMAD.WIDE.U32 R4, R3, R8, R4 ;  /* 0x0000000803049225 */ /* 0x000fc800078e0004 */
[----:B------:R-:W-:Y:S01]  /*0ff0*/  @!P1 IMAD.IADD R5, R5, 0x1, R9 ;  /* 0x0000000105059824 */ /* 0x000fe200078e0209 */
[----:B0-----:R-:W-:-:S04]  /*1000*/  @!P1 LEA R10, P2, R4, R10, 0x2 ;  /* 0x0000000a040a9211 */ /* 0x001fc800078410ff */
[----:B------:R-:W-:-:S05]  /*1010*/  @!P1 LEA.HI.X R11, R4, R11, R5, 0x2, P2 ;  /* 0x0000000b040b9211 */ /* 0x000fca00010f1405 */
[----:B------:R-:W2:Y:S01]  /*1020*/  @!P1 LDG.E.CONSTANT R10, desc[UR10][R10.64] ;  /* 0x0000000a0a0a9981 */ /* 0x000ea2000c1e9900 */
[----:B------:R-:W-:Y:S02]  /*1030*/  FSEL R0, R7, R0, !P0 ;  /* 0x0000000007007208 */ /* 0x000fe40004000000 */
[----:B------:R-:W-:Y:S02]  /*1040*/  SEL R2, R6, R2, !P0 ;  /* 0x0000000206027207 */ /* 0x000fe40004000000 */
[----:B--2---:R-:W-:-:S04]  /*1050*/  @!P1 FSETP.GT.AND P2, PT, R10, R7, PT ;  /* 0x000000070a00920b */ /* 0x004fc80003f44000 */
[----:B------:R-:W-:Y:S02]  /*1060*/  @!P1 FSEL R0, R10, R7, P2 ;  /* 0x000000070a009208 */ /* 0x000fe40001000000 */
[----:B------:R-:W-:-:S07]  /*1070*/  @!P1 SEL R2, R3, R6, P2 ;  /* 0x0000000603029207 */ /* 0x000fce0001000000 */
.L_x_0:
[----:B------:R-:W0:Y:S01]  /*1080*/  S2R R4, SR_TID.X ;  /* 0x0000000000047919 */ /* 0x000e220000002100 */
[----:B------:R-:W0:Y:S01]  /*1090*/  S2UR UR4, SR_CTAID.X ;  /* 0x00000000000479c3 */ /* 0x000e220000002500 */
[----:B------:R-:W1:Y:S07]  /*10a0*/  LDCU.64 UR6, c[0x0][0x398] ;  /* 0x00007300ff0677ac */ /* 0x000e6e0008000a00 */
[----:B------:R-:W0:Y:S02]  /*10b0*/  LDC R3, c[0x0][0x360] ;  /* 0x0000d800ff037b82 */ /* 0x000e240000000800 */
[----:B0-----:R-:W-:-:S05]  /*10c0*/  IMAD R3, R3, UR4, R4 ;  /* 0x0000000403037c24 */ /* 0x001fca000f8e0204 */
[----:B-1----:R-:W-:-:S04]  /*10d0*/  ISETP.GE.U32.AND P0, PT, R3, UR6, PT ;  /* 0x0000000603007c0c */ /* 0x002fc8000bf06070 */
[----:B------:R-:W-:-:S13]  /*10e0*/  ISETP.GE.U32.AND.EX P0, PT, RZ, UR7, PT, P0 ;  /* 0x00000007ff007c0c */ /* 0x000fda000bf06100 */
[----:B------:R-:W-:Y:S05]  /*10f0*/  @P0 EXIT ;  /* 0x000000000000094d */ /* 0x000fea0003800000 */
[----:B------:R-:W0:Y:S01]  /*1100*/  LDCU.U8 UR4, c[0x0][0x3a4] ;  /* 0x00007480ff0477ac */ /* 0x000e220008000000 */
[----:B------:R-:W1:Y:S01]  /*1110*/  LDC.64 R4, c[0x0][0x388] ;  /* 0x0000e200ff047b82 */ /* 0x000e620000000a00 */
[----:B------:R-:W-:Y:S01]  /*1120*/  IMAD.SHL.U32 R3, R3, 0x2, RZ ;  /* 0x0000000203037824 */ /* 0x000fe200078e00ff */
[----:B0-----:R-:W-:-:S04]  /*1130*/  UPRMT UR4, UR4, 0x8880, URZ ;  /* 0x0000888004047896 */ /* 0x001fc800080000ff */
[----:B------:R-:W-:Y:S01]  /*1140*/  UISETP.NE.AND UP0, UPT, UR4, URZ, UPT ;  /* 0x000000ff0400728c */ /* 0x000fe2000bf05270 */
[----:B-1----:R-:W-:-:S08]  /*1150*/  IMAD.WIDE.U32 R4, R3, 0x4, R4 ;  /* 0x0000000403047825 */ /* 0x002fd000078e0004 */
[----:B------:R-:W-:Y:S05]  /*1160*/  BRA.U UP0, `(.L_x_5) ;  /* 0x00000001000c7547 */ /* 0x000fea000b800000 */
[----:B------:R-:W2:Y:S02]  /*1170*/  LDG.E R3, desc[UR10][R4.64] ;  /* 0x0000000a04037981 */ /* 0x000ea4000c1e1900 */
[----:B--2---:R-:W-:-:S13]  /*1180*/  FSETP.GT.AND P0, PT, R0, R3, PT ;  /* 0x000000030000720b */ /* 0x004fda0003f04000 */
[----:B------:R-:W-:Y:S05]  /*1190*/  @!P0 EXIT ;  /* 0x000000000000894d */ /* 0x000fea0003800000 */
.L_x_5:
[----:B------:R-:W0:Y:S01]  /*11a0*/  LDCU UR4, c[0x0][0x3a0] ;  /* 0x00007400ff0477ac */ /* 0x000e220008000800 */
[----:B------:R-:W-:Y:S01]  /*11b0*/  STG.E desc[UR10][R4.64], R0 ;  /* 0x0000000004007986 */ /* 0x000fe2000c10190a */
[----:B0-----:R-:W-:-:S05]  /*11c0*/  VIADD R3, R2, UR4 ;  /* 0x0000000402037c36 */ /* 0x001fca0008000000 */
[----:B------:R-:W-:Y:S01]  /*11d0*/  STG.E desc[UR10][R4.64+0x4], R3 ;  /* 0x0000040304007986 */ /* 0x000fe2000c10190a */
[----:B------:R-:W-:Y:S05]  /*11e0*/  EXIT ;  /* 0x000000000000794d */ /* 0x000fea0003800000 */
.L_x_6:
[----:B------:R-:W-:-:S00]  /*11f0*/  BRA `(.L_x_6) ;  /* 0xfffffffc00fc7947 */ /* 0x000fc0000383ffff */
[----:B------:R-:W-:-:S00]  /*1200*/  NOP ;  /* 0x0000000000007918 */ /* 0x000fc00000000000 */
[----:B------:R-:W-:-:S00]  /*1210*/  NOP ;  /* 0x0000000000007918 */ /* 0x000fc00000000000 */
[----:B------:R-:W-:-:S00]  /*1220*/  NOP ;  /* 0x0000000000007918 */ /* 0x000fc00000000000 */
[----:B------:R-:W-:-:S00]  /*1230*/  NOP ;  /* 0x0000000000007918 */ /* 0x000fc00000000000 */
[----:B------:R-:W-:-:S00]  /*1240*/  NOP ;  /* 0x0000000000007918 */ /* 0x000fc00000000000 */
[----:B------:R-:W-:-:S00]  /*1250*/  NOP ;  /* 0x0000000000007918 */ /* 0x000fc00000000000 */
[----:B------:R-:W-:-:S00]  /*1260*/  NOP ;  /* 0x0000000000007918 */ /* 0x000fc00000000000 */
[----:B------:R-:W-:-:S00]  /*1270*/  NOP ;  /* 0x0000000000007918 */ /* 0x000fc00000000000 */
.L_x_15:


//--------------------- .text._Z9kernelMaxIfLj256EEvPKT_PS0_m --------------------------
	.section	.text._Z9kernelMaxIfLj256EEvPKT_PS0_m,"ax",@progbits
	.align	128
        .global         _Z9kernelMaxIfLj256EEvPKT_PS0_m
        .type           _Z9kernelMaxIfLj256EEvPKT_PS0_m,@function
        .size           _Z9kernelMaxIfLj256EEvPKT_PS0_m,(.L_x_16 - _Z9kernelMaxIfLj256EEvPKT_PS0_m)
        .other          _Z9kernelMaxIfLj256EEvPKT_PS0_m,@"STO_CUDA_ENTRY STV_DEFAULT"
_Z9kernelMaxIfLj256EEvPKT_PS0_m:
.text._Z9kernelMaxIfLj256EEvPKT_PS0_m:
[----:B------:R-:W-:Y:S01]  /*0000*/  LDC R1, c[0x0][0x37c] ;  /* 0x0000df00ff017b82 */ /* 0x000fe20000000800 */
[----:B------:R-:W0:Y:S01]  /*0010*/  S2R R9, SR_TID.X ;  /* 0x0000000000097919 */ /* 0x000e220000002100 */
[----:B------:R-:W0:Y:S01]  /*0020*/  LDCU.64 UR4, c[0x0][0x390] ;  /* 0x00007200ff0477ac */ /* 0x000e220008000a00 */
[----:B------:R-:W-:Y:S01]  /*0030*/  BSSY.RECONVERGENT B0, `(.L_x_7) ;  /* 0x000001d000007945 */ /* 0x000fe20003800200 */
[----:B------:R-:W-:Y:S01]  /*0040*/  IMAD.MOV.U32 R0, RZ, RZ, -0x1 ;  /* 0xffffffffff007424 */ /* 0x000fe200078e00ff */
[----:B------:R-:W1:Y:S01]  /*0050*/  LDCU.64 UR8, c[0x0][0x358] ;  /* 0x00006b00ff0877ac */ /* 0x000e620008000a00 */
[----:B------:R-:W-:Y:S01]  /*0060*/  IMAD.MOV.U32 R6, RZ, RZ, -0x1698967 ;  /* 0xfe967699ff067424 */ /* 0x000fe200078e00ff */
[----:B------:R-:W2:Y:S01]  /*0070*/  LDCU.64 UR6, c[0x0][0x380] ;  /* 0x00007000ff0677ac */ /* 0x000ea20008000a00 */
[----:B0-----:R-:W-:-:S04]  /*0080*/  ISETP.GE.U32.AND P0, PT, R9, UR4, PT ;  /* 0x0000000409007c0c */ /* 0x001fc8000bf06070 */
[----:B------:R-:W-:-:S13]  /*0090*/  ISETP.GE.U32.AND.EX P0, PT, RZ, UR5, PT, P0 ;  /* 0x00000005ff007c0c */ /* 0x000fda000bf06100 */
[----:B-12---:R-:W-:Y:S05]  /*00a0*/  @P0 BRA `(.L_x_8) ;  /* 0x0000000000540947 */ /* 0x006fea0003800000 */
[----:B------:R-:W0:Y:S01]  /*00b0*/  S2R R11, SR_CTAID.X ;  /* 0x00000000000b7919 */ /* 0x000e220000002500 */
[----:B------:R-:W1:Y:S01]  /*00c0*/  LDC R8, c[0x0][0x360] ;  /* 0x0000d800ff087b82 */ /* 0x000e620000000800 */
[--C-:B------:R-:W-:Y:S02]  /*00d0*/  IMAD.MOV.U32 R2, RZ, RZ, R9.reuse ;  /* 0x000000ffff027224 */ /* 0x100fe400078e0009 */
[----:B------:R-:W-:Y:S02]  /*00e0*/  IMAD.MOV.U32 R13, RZ, RZ, RZ ;  /* 0x000000ffff0d7224 */ /* 0x000fe400078e00ff */
[----:B------:R-:W-:Y:S02]  /*00f0*/  IMAD.MOV.U32 R6, RZ, RZ, -0x1698967 ;  /* 0xfe967699ff067424 */ /* 0x000fe400078e00ff */
[----:B------:R-:W-:Y:S02]  /*0100*/  IMAD.MOV.U32 R0, RZ, RZ, -0x1 ;  /* 0xffffffffff007424 */ /* 0x000fe400078e00ff */
[----:B------:R-:W-:-:S07]  /*0110*/  IMAD.MOV.U32 R7, RZ, RZ, R9 ;  /* 0x000000ffff077224 */ /* 0x000fce00078e0009 */
.L_x_9:
[----:B------:R-:W-:-:S03]  /*0120*/  MOV R3, R13 ;  /* 0x0000000d00037202 */ /* 0x000fc60000000f00 */
[----:B0-----:R-:W-:-:S04]  /*0130*/  IMAD.WIDE.U32 R2, R11, UR4, R2 ;  /* 0x000000040b027c25 */ /* 0x001fc8000f8e0002 */
[----:B------:R-:W-:Y:S01]  /*0140*/  IMAD R3, R11, UR5, R3 ;  /* 0x000000050b037c24 */ /* 0x000fe2000f8e0203 */
[----:B------:R-:W-:-:S04]  /*0150*/  LEA R4, P0, R2, UR6, 0x2 ;  /* 0x0000000602047c11 */ /* 0x000fc8000f8010ff */
[----:B------:R-:W-:-:S06]  /*0160*/  LEA.HI.X R5, R2, UR7, R3, 0x2, P0 ;  /* 0x0000000702057c11 */ /* 0x000fcc00080f1403 */
[----:B------:R-:W2:Y:S01]  /*0170*/  LDG.E.CONSTANT R5, desc[UR8][R4.64] ;  /* 0x0000000804057981 */ /* 0x000ea2000c1e9900 */
[----:B-1----:R-:W-:-:S05]  /*0180*/  IMAD.IADD R2, R8, 0x1, R7 ;  /* 0x0000000108027824 */ /* 0x002fca00078e0207 */
[----:B------:R-:W-:-:S04]  /*0190*/  ISETP.GE.U32.AND P0, PT, R2, UR4, PT ;  /* 0x0000000402007c0c */ /* 0x000fc8000bf06070 */
[----:B------:R-:W-:Y:S02]  /*01a0*/  ISETP.GE.U32.AND.EX P0, PT, RZ, UR5, PT, P0 ;  /* 0x00000005ff007c0c */ /* 0x000fe4000bf06100 */
[----:B--2---:R-:W-:-:S04]  /*01b0*/  FSETP.GT.AND P1, PT, R5, R6, PT ;  /* 0x000000060500720b */ /* 0x004fc80003f24000 */
[----:B------:R-:W-:Y:S01]  /*01c0*/  SEL R0, R7, R0, P1 ;  /* 0x0000000007007207 */ /* 0x000fe20000800000 */
[----:B------:R-:W-:Y:S01]  /*01d0*/  IMAD.MOV.U32 R7, RZ, RZ, R2 ;  /* 0x000000ffff077224 */ /* 0x000fe200078e0002 */
[----:B------:R-:W-:-:S05]  /*01e0*/  FSEL R6, R5, R6, P1 ;  /* 0x0000000605067208 */ /* 0x000fca0000800000 */
[----:B------:R-:W-:Y:S05]  /*01f0*/  @!P0 BRA `(.L_x_9) ;  /* 0xfffffffc00c88947 */ /* 0x000fea000383ffff */
.L_x_8:
[----:B------:R-:W-:Y:S05]  /*0200*/  BSYNC.RECONVERGENT B0 ;  /* 0x0000000000007941 */ /* 0x000fea0003800200 */
.L_x_7:
[----:B------:R-:W0:Y:S01]  /*0210*/  S2UR UR6, SR_CgaCtaId ;  /* 0x00000000000679c3 */ /* 0x000e220000008800 */
[----:B------:R-:W-:Y:S02]  /*0220*/  UMOV UR4, 0x400 ;  /* 0x0000040000047882 */ /* 0x000fe40000000000 */
[----:B------:R-:W-:Y:S02]  /*0230*/  UIADD3 UR5, UPT, UPT, UR4, 0x400, URZ ;  /* 0x0000040004057890 */ /* 0x000fe4000fffe0ff */
[----:B0-----:R-:W-:Y:S02]  /*0240*/  ULEA UR4, UR6, UR4, 0x18 ;  /* 0x0000000406047291 */ /* 0x001fe4000f8ec0ff */
[----:B------:R-:W-:-:S04]  /*0250*/  ULEA UR5, UR6, UR5, 0x18 ;  /* 0x0000000506057291 */ /* 0x000fc8000f8ec0ff */
[C---:B------:R-:W-:Y:S02]  /*0260*/  LEA R3, R9.reuse, UR4, 0x2 ;  /* 0x0000000409037c11 */ /* 0x040fe4000f8e10ff */
[----:B------:R-:W-:-:S03]  /*0270*/  LEA R5, R9, UR5, 0x2 ;  /* 0x0000000509057c11 */ /* 0x000fc6000f8e10ff */
[----:B------:R-:W0:Y:S01]  /*0280*/  LDCU UR4, c[0x0][0x360] ;  /* 0x00006c00ff0477ac */ /* 0x000e220008000800 */
[----:B------:R1:W-:Y:S04]  /*0290*/  STS [R3], R6 ;  /* 0x0000000603007388 */ /* 0x0003e80000000800 */
[----:B------:R1:W-:Y:S01]  /*02a0*/  STS [R5], R0 ;  /* 0x0000000005007388 */ /* 0x0003e20000000800 */
[----:B0-----:R-:W-:Y:S01]  /*02b0*/  UISETP.GE.U32.AND UP0, UPT, UR4, 0x2, UPT ;  /* 0x000000020400788c */ /* 0x001fe2000bf06070 */
[----:B------:R-:W-:Y:S08]  /*02c0*/  BAR.SYNC.DEFER_BLOCKING 0x0 ;  /* 0x0000000000007b1d */ /* 0x000ff00000010000 */
[----:B-1----:R-:W-:Y:S05]  /*02d0*/  BRA.U !UP0, `(.L_x_10) ;  /* 0x0000000108487547 */ /* 0x002fea000b800000 */
[----:B------:R-:W-:-:S07]  /*02e0*/  IMAD.U32 R0, RZ, RZ, UR4 ;  /* 0x00000004ff007e24 */ /* 0x000fce000f8e00ff */
.L_x_13:
[--C-:B------:R-:W-:Y:S01]  /*02f0*/  IMAD.MOV.U32 R6, RZ, RZ, R0.reuse ;  /* 0x000000ffff067224 */ /* 0x100fe200078e0000 */
[----:B------:R-:W-:Y:S01]  /*0300*/  SHF.R.U32.HI R0, RZ, 0x1, R0 ;  /* 0x00000001ff007819 */ /* 0x000fe20000011600 */
[----:B------:R-:W-:Y:S03]  /*0310*/  BSSY.RECONVERGENT B0, `(.L_x_11) ;  /* 0x000000b000007945 */ /* 0x000fe60003800200 */
[----:B------:R-:W-:-:S13]  /*0320*/  ISETP.GE.U32.AND P0, PT, R9, R0, PT ;  /* 0x000000000900720c */ /* 0x000fda0003f06070 */
[----:B0-----:R-:W-:Y:S05]  /*0330*/  @P0 BRA `(.L_x_12) ;  /* 0x0000000000200947 */ /* 0x001fea0003800000 */
[----:B------:R-:W-:Y:S01]  /*0340*/  LEA R2, R0, R3, 0x2 ;  /* 0x0000000300027211 */ /* 0x000fe200078e10ff */
[----:B------:R-:W-:Y:S05]  /*0350*/  LDS R4, [R3] ;  /* 0x0000000003047984 */ /* 0x000fea0000000800 */
[----:B------:R-:W0:Y:S02]  /*0360*/  LDS R2, [R2] ;  /* 0x0000000002027984 */ /* 0x000e240000000800 */
[----:B0-----:R-:W-:-:S13]  /*0370*/  FSETP.GT.AND P0, PT, R2, R4, PT ;  /* 0x000000040200720b */ /* 0x001fda0003f04000 */
[----:B------:R-:W-:Y:S01]  /*0380*/  @P0 IMAD R4, R0, 0x4, R5 ;  /* 0x0000000400040824 */ /* 0x000fe200078e0205 */
[----:B------:R-:W-:Y:S05]  /*0390*/  @P0 STS [R3], R2 ;  /* 0x0000000203000388 */ /* 0x000fea0000000800 */
[----:B------:R-:W0:Y:S04]  /*03a0*/  @P0 LDS R4, [R4] ;  /* 0x0000000004040984 */ /* 0x000e280000000800 */
[----:B0-----:R0:W-:Y:S02]  /*03b0*/  @P0 STS [R5], R4 ;  /* 0x0000000405000388 */ /* 0x0011e40000000800 */
.L_x_12:
[----:B------:R-:W-:Y:S05]  /*03c0*/  BSYNC.RECONVERGENT B0 ;  /* 0x0000000000007941 */ /* 0x000fea0003800200 */
.L_x_11:
[----:B------:R-:W-:Y:S01]  /*03d0*/  BAR.SYNC.DEFER_BLOCKING 0x0 ;  /* 0x0000000000007b1d */ /* 0x000fe20000010000 */
[----:B------:R-:W-:-:S13]  /*03e0*/  ISETP.GT.U32.AND P0, PT, R6, 0x3, PT ;  /* 0x000000030600780c */ /* 0x000fda0003f04070 */
[----:B------:R-:W-:Y:S05]  /*03f0*/  @P0 BRA `(.L_x_13) ;  /* 0xfffffffc00bc0947 */ /* 0x000fea000383ffff */
.L_x_10:
[----:B------:R-:W-:-:S13]  /*0400*/  ISETP.NE.AND P0, PT, R9, RZ, PT ;  /* 0x000000ff0900720c */ /* 0x000fda0003f05270 */
[----:B------:R-:W-:Y:S05]  /*0410*/  @P0 EXIT ;  /* 0x000000000000094d */ /* 0x000fea0003800000 */
[----:B------:R-:W1:Y:S01]  /*0420*/  S2UR UR5, SR_CgaCtaId ;  /* 0x00000000000579c3 */ /* 0x000e620000008800 */
[----:B------:R-:W-:Y:S01]  /*0430*/  UMOV UR4, 0x400 ;  /* 0x0000040000047882 */ /* 0x000fe20000000000 */
[----:B------:R-:W2:Y:S06]  /*0440*/  S2R R7, SR_CTAID.X ;  /* 0x0000000000077919 */ /* 0x000eac0000002500 */
[----:B------:R-:W3:Y:S01]  /*0450*/  LDC.64 R2, c[0x0][0x388] ;  /* 0x0000e200ff027b82 */ /* 0x000ee20000000a00 */
[----:B-1----:R-:W-:-:S09]  /*0460*/  ULEA UR4, UR5, UR4, 0x18 ;  /* 0x0000000405047291 */ /* 0x002fd2000f8ec0ff */
[----:B0-----:R-:W0:Y:S01]  /*0470*/  LDS R5, [UR4] ;  /* 0x00000004ff057984 */ /* 0x001e220008000800 */
[----:B--2---:R-:W-:-:S03]  /*0480*/  IMAD.SHL.U32 R7, R7, 0x2, RZ ;  /* 0x0000000207077824 */ /* 0x004fc600078e00ff */
[----:B------:R-:W1:Y:S01]  /*0490*/  LDS R9, [UR4+0x400] ;  /* 0x00040004ff097984 */ /* 0x000e620008000800 */
[----:B---3--:R-:W-:-:S05]  /*04a0*/  IMAD.WIDE.U32 R2, R7, 0x4, R2 ;  /* 0x0000000407027825 */ /* 0x008fca00078e0002 */
[----:B0-----:R-:W-:Y:S04]  /*04b0*/  STG.E desc[UR8][R2.64], R5 ;  /* 0x0000000502007986 */ /* 0x001fe8000c101908 */
[----:B-1----:R-:W-:Y:S01]  /*04c0*/  STG.E desc[UR8][R2.64+0x4], R9 ;  /* 0x0000040902007986 */ /* 0x002fe2000c101908 */
[----:B------:R-:W-:Y:S05]  /*04d0*/  EXIT ;  /* 0x000000000000794d */ /* 0x000fea0003800000 */
.L_x_14:
        /* <DEDUP_REMOVED lines=10> */
.L_x_16:


//--------------------- .nv.shared.reserved.0     --------------------------
	.section	.nv.shared.reserved.0,"aw",@nobits
	.weak		__nv_reservedSMEM_offset_0_alias
	.size		__nv_reservedSMEM_offset_0_alias, 0, 64
	.other		__nv_reservedSMEM_offset_0_alias,@"STO_CUDA_RESERVED_SHARED STV_DEFAULT"
__nv_reservedSMEM_offset_0_alias:
	.zero		0
	.zero		64


//--------------------- .nv.shared._Z9kernelMaxIfLj256EEvPKT_PS0_m --------------------------
	.section	.nv.shared._Z9kernelMaxIfLj256EEvPKT_PS0_m,"aw",@nobits
	.sectionflags	@""
	.align	4
.nv.shared._Z9kernelMaxIfLj256EEvPKT_PS0_m:
	.zero		3072


//--------------------- .nv.constant0._Z12kernelMaxOptIfEvPKT_PS0_mmjb --------------------------
	.section	.nv.constant0._Z12kernelMaxOptIfEvPKT_PS0_mmjb,"a",@progbits
	.sectionflags	@""
	.align	4
.nv.constant0._Z12kernelMaxOptIfEvPKT_PS0_mmjb:
	.zero		933


//--------------------- .nv.constant0._Z9kernelMaxIfLj256EEvPKT_PS0_m --------------------------
	.section	.nv.constant0._Z9kernelMaxIfLj256EEvPKT_PS0_m,"a",@progbits
	.sectionflags	@""
	.align	4
.nv.constant0._Z9kernelMaxIfLj256EEvPKT_PS0_m:
	.zero		920


//--------------------- SYMBOLS --------------------------

	.type		.nv.reservedSmem.offset0,@object
	.size		.nv.reservedSmem.offset0,0x4
	.type		.nv.reservedSmem.cap,@object
	.size		.nv.reservedSmem.cap,0x4
